// auto-generated by cutlass_sweep.gemm — config: {"arch": "sm_90", "cluster_m": 1, "cluster_n": 1, "dtype": "tf32", "dtype_b": "tf32", "layout": "nt", "stages": 6, "tile_k": 32, "tile_m": 256, "tile_n": 64}
#include "cutlass/cutlass.h"
#include "cutlass/gemm/collective/collective_builder.hpp"
#include "cutlass/gemm/device/gemm_universal_adapter.h"
#include "cutlass/gemm/kernel/gemm_universal.hpp"
#include "cutlass/epilogue/collective/collective_builder.hpp"

using ElemA = cutlass::tfloat32_t;
using ElemB = cutlass::tfloat32_t;
using ElemCD = cutlass::tfloat32_t;
using Acc  = float;
using TileShape    = cute::Shape<cute::_256, cute::_64, cute::_32>;
using ClusterShape = cute::Shape<cute::_1, cute::_1, cute::_1>;

using CollectiveEpilogue = typename cutlass::epilogue::collective::CollectiveBuilder<
    cutlass::arch::Sm90, cutlass::arch::OpClassTensorOp,
    TileShape, ClusterShape,
    cutlass::epilogue::collective::EpilogueTileAuto,
    Acc, Acc,
    ElemCD, cutlass::layout::RowMajor, 128 / cutlass::sizeof_bits<ElemCD>::value,
    ElemCD, cutlass::layout::RowMajor, 128 / cutlass::sizeof_bits<ElemCD>::value,
    cutlass::epilogue::collective::EpilogueScheduleAuto
  >::CollectiveOp;

using CollectiveMainloop = typename cutlass::gemm::collective::CollectiveBuilder<
    cutlass::arch::Sm90, cutlass::arch::OpClassTensorOp,
    ElemA, cutlass::layout::RowMajor, 128 / cutlass::sizeof_bits<ElemA>::value,
    ElemB, cutlass::layout::ColumnMajor, 128 / cutlass::sizeof_bits<ElemB>::value,
    Acc,
    TileShape, ClusterShape,
    cutlass::gemm::collective::StageCount<6>,
    cutlass::gemm::collective::KernelScheduleAuto
  >::CollectiveOp;

using GemmKernel = cutlass::gemm::kernel::GemmUniversal<
    cute::Shape<int,int,int,int>,
    CollectiveMainloop,
    CollectiveEpilogue
>;
using Gemm = cutlass::gemm::device::GemmUniversalAdapter<GemmKernel>;

// Force the device kernel symbol into the cubin without needing a host main.
auto* _anchor = &cutlass::device_kernel<GemmKernel>;


// ===== COMPILED SASS (sm_90a) =====

	.target	sm_90a

	.elftype	@"ET_EXEC"


//--------------------- .note.nv.tkinfo           --------------------------
	.section	.note.nv.tkinfo,"",@"SHT_NOTE"
	.sectionflags	@"SHF_NOTE_NV_TKINFO"
	.tkinfo
        /*0018*/ 	.word	0x00000002
        /*0030*/ 	.string	""
        /*0030*/ 	.string	"ptxas"
        /*0030*/ 	.string	"Cuda compilation tools, release 13.0, V13.0.88"
        /*0030*/ 	.string	"Build cuda_13.0.r13.0/compiler.36424714_0"
        /*0030*/ 	.string	"-arch sm_90a -m 64 "



//--------------------- .note.nv.cuinfo           --------------------------
	.section	.note.nv.cuinfo,"",@"SHT_NOTE"
	.sectionflags	@"SHF_NOTE_NV_CUINFO"
        /*0018*/ 	.short	0x0002
        /*001a*/ 	.short	0x005a
        /*001c*/ 	.short	0x0082
	.zero		2


//--------------------- .nv.info                  --------------------------
	.section	.nv.info,"",@"SHT_CUDA_INFO"
	.align	4


	//----- nvinfo : EIATTR_REGCOUNT
	.align		4
        /*0000*/ 	.byte	0x04, 0x2f
        /*0002*/ 	.short	(.L_15 - .L_14)
	.align		4
.L_14:
        /*0004*/ 	.word	index@(_ZN7cutlass13device_kernelINS_4gemm6kernel13GemmUniversalIN4cute5tupleIJiiiiEEENS1_10collective13CollectiveMmaINS1_34MainloopSm90TmaGmmaWarpSpecializedILi6ENS5_IJNS4_1CILi1EEESB_SB_EEENS1_35KernelTmaWarpSpecializedCooperativeEEENS5_IJNSA_ILi256EEENSA_ILi64EEENSA_ILi32EEEEEENS_10tfloat32_tENS5_IJlSB_lEEESJ_SK_NS4_8TiledMMAINS4_8MMA_AtomIJNS4_4SM904GMMA29MMA_64x64x8_F32TF32TF32_SS_TNILNSO_7ScaleInE1ELSQ_1EEEEEENS4_6LayoutINS5_IJNSA_ILi2EEESB_SB_EEENS5_IJSB_NSA_ILi0EEESW_EEEEENS5_IJNS4_10UnderscoreESZ_SZ_EEEEENS4_13SM90_TMA_LOADENS4_14ComposedLayoutINS4_7SwizzleILi3ELi4ELi3EEENS4_18smem_ptr_flag_bitsILi32EEENST_INS5_IJNSA_ILi8EEESH_EEENS5_IJSH_SB_EEEEEEEvNS4_8identityES12_S1C_vS1D_EENS_8epilogue10collective6detail29Sm90TmaWarpSpecializedAdapterINS1G_15DefaultEpilogueISJ_SK_SK_NS1F_6thread17LinearCombinationISJ_Li1EffLNS1K_9ScaleType4KindE0ELNS_15FloatRoundStyleE2ESJ_EENS1_15EpilogueDefaultEEEEEvvEEEEvNT_6ParamsE)
        /*0008*/ 	.word	0x000000a8


	//----- nvinfo : EIATTR_FRAME_SIZE
	.align		4
.L_15:
        /*000c*/ 	.byte	0x04, 0x11
        /*000e*/ 	.short	(.L_17 - .L_16)
	.align		4
.L_16:
        /*0010*/ 	.word	index@(_ZN7cutlass13device_kernelINS_4gemm6kernel13GemmUniversalIN4cute5tupleIJiiiiEEENS1_10collective13CollectiveMmaINS1_34MainloopSm90TmaGmmaWarpSpecializedILi6ENS5_IJNS4_1CILi1EEESB_SB_EEENS1_35KernelTmaWarpSpecializedCooperativeEEENS5_IJNSA_ILi256EEENSA_ILi64EEENSA_ILi32EEEEEENS_10tfloat32_tENS5_IJlSB_lEEESJ_SK_NS4_8TiledMMAINS4_8MMA_AtomIJNS4_4SM904GMMA29MMA_64x64x8_F32TF32TF32_SS_TNILNSO_7ScaleInE1ELSQ_1EEEEEENS4_6LayoutINS5_IJNSA_ILi2EEESB_SB_EEENS5_IJSB_NSA_ILi0EEESW_EEEEENS5_IJNS4_10UnderscoreESZ_SZ_EEEEENS4_13SM90_TMA_LOADENS4_14ComposedLayoutINS4_7SwizzleILi3ELi4ELi3EEENS4_18smem_ptr_flag_bitsILi32EEENST_INS5_IJNSA_ILi8EEESH_EEENS5_IJSH_SB_EEEEEEEvNS4_8identityES12_S1C_vS1D_EENS_8epilogue10collective6detail29Sm90TmaWarpSpecializedAdapterINS1G_15DefaultEpilogueISJ_SK_SK_NS1F_6thread17LinearCombinationISJ_Li1EffLNS1K_9ScaleType4KindE0ELNS_15FloatRoundStyleE2ESJ_EENS1_15EpilogueDefaultEEEEEvvEEEEvNT_6ParamsE)
        /*0014*/ 	.word	0x00000000


	//----- nvinfo : EIATTR_MIN_STACK_SIZE
	.align		4
.L_17:
        /*0018*/ 	.byte	0x04, 0x12
        /*001a*/ 	.short	(.L_19 - .L_18)
	.align		4
.L_18:
        /*001c*/ 	.word	index@(_ZN7cutlass13device_kernelINS_4gemm6kernel13GemmUniversalIN4cute5tupleIJiiiiEEENS1_10collective13CollectiveMmaINS1_34MainloopSm90TmaGmmaWarpSpecializedILi6ENS5_IJNS4_1CILi1EEESB_SB_EEENS1_35KernelTmaWarpSpecializedCooperativeEEENS5_IJNSA_ILi256EEENSA_ILi64EEENSA_ILi32EEEEEENS_10tfloat32_tENS5_IJlSB_lEEESJ_SK_NS4_8TiledMMAINS4_8MMA_AtomIJNS4_4SM904GMMA29MMA_64x64x8_F32TF32TF32_SS_TNILNSO_7ScaleInE1ELSQ_1EEEEEENS4_6LayoutINS5_IJNSA_ILi2EEESB_SB_EEENS5_IJSB_NSA_ILi0EEESW_EEEEENS5_IJNS4_10UnderscoreESZ_SZ_EEEEENS4_13SM90_TMA_LOADENS4_14ComposedLayoutINS4_7SwizzleILi3ELi4ELi3EEENS4_18smem_ptr_flag_bitsILi32EEENST_INS5_IJNSA_ILi8EEESH_EEENS5_IJSH_SB_EEEEEEEvNS4_8identityES12_S1C_vS1D_EENS_8epilogue10collective6detail29Sm90TmaWarpSpecializedAdapterINS1G_15DefaultEpilogueISJ_SK_SK_NS1F_6thread17LinearCombinationISJ_Li1EffLNS1K_9ScaleType4KindE0ELNS_15FloatRoundStyleE2ESJ_EENS1_15EpilogueDefaultEEEEEvvEEEEvNT_6ParamsE)
        /*0020*/ 	.word	0x00000000
.L_19:


//--------------------- .nv.compat                --------------------------
	.section	.nv.compat,"",@"SHT_CUDA_COMPAT_INFO"
	.align	4
        /*0000*/ 	.byte	0x02, 0x09, 0x01, 0x00, 0x02, 0x02, 0x04, 0x00, 0x02, 0x05, 0x05, 0x00, 0x03, 0x07, 0x01, 0x01
        /*0010*/ 	.byte	0x02, 0x03, 0x01, 0x00, 0x02, 0x06, 0x01, 0x00, 0x04, 0x0b, 0x08, 0x00, 0x00, 0x00, 0x00, 0x00
        /*0020*/ 	.byte	0x00, 0x00, 0x00, 0x00


//--------------------- .nv.info._ZN7cutlass13device_kernelINS_4gemm6kernel13GemmUniversalIN4cute5tupleIJiiiiEEENS1_10collective13CollectiveMmaINS1_34MainloopSm90TmaGmmaWarpSpecializedILi6ENS5_IJNS4_1CILi1EEESB_SB_EEENS1_35KernelTmaWarpSpecializedCooperativeEEENS5_IJNSA_ILi256EEENSA_ILi64EEENSA_ILi32EEEEEENS_10tfloat32_tENS5_IJlSB_lEEESJ_SK_NS4_8TiledMMAINS4_8MMA_AtomIJNS4_4SM904GMMA29MMA_64x64x8_F32TF32TF32_SS_TNILNSO_7ScaleInE1ELSQ_1EEEEEENS4_6LayoutINS5_IJNSA_ILi2EEESB_SB_EEENS5_IJSB_NSA_ILi0EEESW_EEEEENS5_IJNS4_10UnderscoreESZ_SZ_EEEEENS4_13SM90_TMA_LOADENS4_14ComposedLayoutINS4_7SwizzleILi3ELi4ELi3EEENS4_18smem_ptr_flag_bitsILi32EEENST_INS5_IJNSA_ILi8EEESH_EEENS5_IJSH_SB_EEEEEEEvNS4_8identityES12_S1C_vS1D_EENS_8epilogue10collective6detail29Sm90TmaWarpSpecializedAdapterINS1G_15DefaultEpilogueISJ_SK_SK_NS1F_6thread17LinearCombinationISJ_Li1EffLNS1K_9ScaleType4KindE0ELNS_15FloatRoundStyleE2ESJ_EENS1_15EpilogueDefaultEEEEEvvEEEEvNT_6ParamsE --------------------------
	.section	.nv.info._ZN7cutlass13device_kernelINS_4gemm6kernel13GemmUniversalIN4cute5tupleIJiiiiEEENS1_10collective13CollectiveMmaINS1_34MainloopSm90TmaGmmaWarpSpecializedILi6ENS5_IJNS4_1CILi1EEESB_SB_EEENS1_35KernelTmaWarpSpecializedCooperativeEEENS5_IJNSA_ILi256EEENSA_ILi64EEENSA_ILi32EEEEEENS_10tfloat32_tENS5_IJlSB_lEEESJ_SK_NS4_8TiledMMAINS4_8MMA_AtomIJNS4_4SM904GMMA29MMA_64x64x8_F32TF32TF32_SS_TNILNSO_7ScaleInE1ELSQ_1EEEEEENS4_6LayoutINS5_IJNSA_ILi2EEESB_SB_EEENS5_IJSB_NSA_ILi0EEESW_EEEEENS5_IJNS4_10UnderscoreESZ_SZ_EEEEENS4_13SM90_TMA_LOADENS4_14ComposedLayoutINS4_7SwizzleILi3ELi4ELi3EEENS4_18smem_ptr_flag_bitsILi32EEENST_INS5_IJNSA_ILi8EEESH_EEENS5_IJSH_SB_EEEEEEEvNS4_8identityES12_S1C_vS1D_EENS_8epilogue10collective6detail29Sm90TmaWarpSpecializedAdapterINS1G_15DefaultEpilogueISJ_SK_SK_NS1F_6thread17LinearCombinationISJ_Li1EffLNS1K_9ScaleType4KindE0ELNS_15FloatRoundStyleE2ESJ_EENS1_15EpilogueDefaultEEEEEvvEEEEvNT_6ParamsE,"",@"SHT_CUDA_INFO"
	.sectionflags	@""
	.align	4


	//----- nvinfo : EIATTR_CUDA_API_VERSION
	.align		4
        /*0000*/ 	.byte	0x04, 0x37
        /*0002*/ 	.short	(.L_21 - .L_20)
.L_20:
        /*0004*/ 	.word	0x00000082


	//----- nvinfo : EIATTR_KPARAM_INFO
	.align		4
.L_21:
        /*0008*/ 	.byte	0x04, 0x17
        /*000a*/ 	.short	(.L_23 - .L_22)
.L_22:
        /*000c*/ 	.word	0x00000000
        /*0010*/ 	.short	0x0000
        /*0012*/ 	.short	0x0070
        /*0014*/ 	.byte	0x00, 0xf0, 0x01, 0x10


	//----- nvinfo : EIATTR_SPARSE_MMA_MASK
	.align		4
.L_23:
        /*0018*/ 	.byte	0x03, 0x50
        /*001a*/ 	.short	0x0000


	//----- nvinfo : EIATTR_MAXREG_COUNT
	.align		4
        /*001c*/ 	.byte	0x03, 0x1b
        /*001e*/ 	.short	0x00a8


	//----- nvinfo : EIATTR_NUM_BARRIERS
	.align		4
        /*0020*/ 	.byte	0x02, 0x4c
        /*0022*/ 	.byte	0x01
	.zero		1


	//----- nvinfo : EIATTR_EXTERNS
	.align		4
        /*0024*/ 	.byte	0x04, 0x0f
        /*0026*/ 	.short	(.L_25 - .L_24)


	//   ....[0]....
	.align		4
.L_24:
        /*0028*/ 	.word	index@(__assertfail)


	//----- nvinfo : EIATTR_MERCURY_ISA_VERSION
	.align		4
.L_25:
        /*002c*/ 	.byte	0x03, 0x5f
        /*002e*/ 	.short	0x0101


	//----- nvinfo : EIATTR_INT_WARP_WIDE_INSTR_OFFSETS
	.align		4
        /*0030*/ 	.byte	0x04, 0x31
        /*0032*/ 	.short	(.L_27 - .L_26)


	//   ....[0]....
.L_26:
        /*0034*/ 	.word	0x000003c0


	//   ....[1]....
        /*0038*/ 	.word	0x000003d0


	//   ....[2]....
        /*003c*/ 	.word	0x00000510


	//----- nvinfo : EIATTR_COOP_GROUP_MASK_REGIDS
	.align		4
.L_27:
        /*0040*/ 	.byte	0x04, 0x29
        /*0042*/ 	.short	(.L_29 - .L_28)


	//   ....[0]....
.L_28:
        /*0044*/ 	.word	0xffffffff


	//   ....[1]....
        /*0048*/ 	.word	0xffffffff


	//   ....[2]....
        /*004c*/ 	.word	0xffffffff


	//   ....[3]....
        /*0050*/ 	.word	0xffffffff


	//   ....[4]....
        /*0054*/ 	.word	0xffffffff


	//----- nvinfo : EIATTR_COOP_GROUP_INSTR_OFFSETS
	.align		4
.L_29:
        /*0058*/ 	.byte	0x04, 0x28
        /*005a*/ 	.short	(.L_31 - .L_30)


	//   ....[0]....
.L_30:
        /*005c*/ 	.word	0x00000060


	//   ....[1]....
        /*0060*/ 	.word	0x00000070


	//   ....[2]....
        /*0064*/ 	.word	0x00000130


	//   ....[3]....
        /*0068*/ 	.word	0x00000300


	//   ....[4]....
        /*006c*/ 	.word	0x00000fc0


	//----- nvinfo : EIATTR_REG_RECONFIG
	.align		4
.L_31:
        /*0070*/ 	.byte	0x01, 0x54
	.zero		2


	//----- nvinfo : EIATTR_SYSCALL_OFFSETS
	.align		4
        /*0074*/ 	.byte	0x04, 0x46
        /*0076*/ 	.short	(.L_33 - .L_32)


	//   ....[0]....
.L_32:
        /*0078*/ 	.word	0x00001180


	//----- nvinfo : EIATTR_MBARRIER_INSTR_OFFSETS
	.align		4
.L_33:
        /*007c*/ 	.byte	0x04, 0x39
        /*007e*/ 	.short	(.L_35 - .L_34)


	//   ....[0]....
.L_34:
        /*0080*/ 	.word	0x00000230
        /*0084*/ 	.word	0x000000ff
        /*0088*/ 	.word	0x00000000
        /*008c*/ 	.short	0x0100
        /*008e*/ 	.byte	0x08
	.zero		1


	//   ....[1]....
        /*0090*/ 	.word	0x00000240
        /*0094*/ 	.word	0x000000ff
        /*0098*/ 	.word	0x00000030
        /*009c*/ 	.short	0x0100
        /*009e*/ 	.byte	0x08
	.zero		1


	//   ....[2]....
        /*00a0*/ 	.word	0x00000250
        /*00a4*/ 	.word	0x000000ff
        /*00a8*/ 	.word	0x00000008
        /*00ac*/ 	.short	0x0100
        /*00ae*/ 	.byte	0x08
	.zero		1


	//   ....[3]....
        /*00b0*/ 	.word	0x00000260
        /*00b4*/ 	.word	0x000000ff
        /*00b8*/ 	.word	0x00000038
        /*00bc*/ 	.short	0x0100
        /*00be*/ 	.byte	0x08
	.zero		1


	//   ....[4]....
        /*00c0*/ 	.word	0x00000270
        /*00c4*/ 	.word	0x000000ff
        /*00c8*/ 	.word	0x00000010
        /*00cc*/ 	.short	0x0100
        /*00ce*/ 	.byte	0x08
	.zero		1


	//   ....[5]....
        /*00d0*/ 	.word	0x00000280
        /*00d4*/ 	.word	0x000000ff
        /*00d8*/ 	.word	0x00000040
        /*00dc*/ 	.short	0x0100
        /*00de*/ 	.byte	0x08
	.zero		1


	//   ....[6]....
        /*00e0*/ 	.word	0x00000290
        /*00e4*/ 	.word	0x000000ff
        /*00e8*/ 	.word	0x00000018
        /*00ec*/ 	.short	0x0100
        /*00ee*/ 	.byte	0x08
	.zero		1


	//   ....[7]....
        /*00f0*/ 	.word	0x000002a0
        /*00f4*/ 	.word	0x000000ff
        /*00f8*/ 	.word	0x00000048
        /*00fc*/ 	.short	0x0100
        /*00fe*/ 	.byte	0x08
	.zero		1


	//   ....[8]....
        /*0100*/ 	.word	0x000002b0
        /*0104*/ 	.word	0x000000ff
        /*0108*/ 	.word	0x00000020
        /*010c*/ 	.short	0x0100
        /*010e*/ 	.byte	0x08
	.zero		1


	//   ....[9]....
        /*0110*/ 	.word	0x000002c0
        /*0114*/ 	.word	0x000000ff
        /*0118*/ 	.word	0x00000050
        /*011c*/ 	.short	0x0100
        /*011e*/ 	.byte	0x08
	.zero		1


	//   ....[10]....
        /*0120*/ 	.word	0x000002d0
        /*0124*/ 	.word	0x000000ff
        /*0128*/ 	.word	0x00000028
        /*012c*/ 	.short	0x0100
        /*012e*/ 	.byte	0x08
	.zero		1


	//   ....[11]....
        /*0130*/ 	.word	0x000002e0
        /*0134*/ 	.word	0x000000ff
        /*0138*/ 	.word	0x00000058
        /*013c*/ 	.short	0x0100
        /*013e*/ 	.byte	0x08
	.zero		1


	//   ....[12]....
        /*0140*/ 	.word	0x00000580
        /*0144*/ 	.word	0x000000ff
        /*0148*/ 	.word	0x00000070
        /*014c*/ 	.short	0x0100
        /*014e*/ 	.byte	0x06
	.zero		1


	//   ....[13]....
        /*0150*/ 	.word	0x000005e0
        /*0154*/ 	.word	0x000000ff
        /*0158*/ 	.word	0x00000078
        /*015c*/ 	.short	0x0100
        /*015e*/ 	.byte	0x06
	.zero		1


	//   ....[14]....
        /*0160*/ 	.word	0x00001200
        /*0164*/ 	.word	0x00000003
        /*0168*/ 	.word	0x00000000
        /*016c*/ 	.short	0x010a
        /*016e*/ 	.byte	0x3f
	.zero		1


	//   ....[15]....
        /*0170*/ 	.word	0x00001240
        /*0174*/ 	.word	0x00000003
        /*0178*/ 	.word	0x00000000
        /*017c*/ 	.short	0x010a
        /*017e*/ 	.byte	0x3f
	.zero		1


	//   ....[16]....
        /*0180*/ 	.word	0x00001760
        /*0184*/ 	.word	0x000000ff
        /*0188*/ 	.word	0x00000000
        /*018c*/ 	.short	0x010a
        /*018e*/ 	.byte	0x08
	.zero		1


	//   ....[17]....
        /*0190*/ 	.word	0x000017a0
        /*0194*/ 	.word	0x000000ff
        /*0198*/ 	.word	0x00000000
        /*019c*/ 	.short	0x010a
        /*019e*/ 	.byte	0x08
	.zero		1


	//   ....[18]....
        /*01a0*/ 	.word	0x00001b80
        /*01a4*/ 	.word	0x000000ff
        /*01a8*/ 	.word	0x00000000
        /*01ac*/ 	.short	0x0101
        /*01ae*/ 	.byte	0x08
	.zero		1


	//   ....[19]....
        /*01b0*/ 	.word	0x00001d80
        /*01b4*/ 	.word	0x000000ff
        /*01b8*/ 	.word	0x00000000
        /*01bc*/ 	.short	0x0101
        /*01be*/ 	.byte	0x06
	.zero		1


	//   ....[20]....
        /*01c0*/ 	.word	0x00007950
        /*01c4*/ 	.word	0x0000000e
        /*01c8*/ 	.word	0x00000030
        /*01cc*/ 	.short	0x010a
        /*01ce*/ 	.byte	0x3f
	.zero		1


	//   ....[21]....
        /*01d0*/ 	.word	0x00007cd0
        /*01d4*/ 	.word	0x00000006
        /*01d8*/ 	.word	0x00000078
        /*01dc*/ 	.short	0x0101
        /*01de*/ 	.byte	0x3f
	.zero		1


	//   ....[22]....
        /*01e0*/ 	.word	0x00008400
        /*01e4*/ 	.word	0x00000007
        /*01e8*/ 	.word	0x00000000
        /*01ec*/ 	.short	0x010a
        /*01ee*/ 	.byte	0x3f
	.zero		1


	//   ....[23]....
        /*01f0*/ 	.word	0x00008480
        /*01f4*/ 	.word	0x00000009
        /*01f8*/ 	.word	0x00000000
        /*01fc*/ 	.short	0x010a
        /*01fe*/ 	.byte	0x3f
	.zero		1


	//   ....[24]....
        /*0200*/ 	.word	0x00008510
        /*0204*/ 	.word	0x00000006
        /*0208*/ 	.word	0x00000000
        /*020c*/ 	.short	0x010a
        /*020e*/ 	.byte	0x3f
	.zero		1


	//   ....[25]....
        /*0210*/ 	.word	0x000085a0
        /*0214*/ 	.word	0x00000009
        /*0218*/ 	.word	0x00000000
        /*021c*/ 	.short	0x010a
        /*021e*/ 	.byte	0x3f
	.zero		1


	//   ....[26]....
        /*0220*/ 	.word	0x00008630
        /*0224*/ 	.word	0x00000006
        /*0228*/ 	.word	0x00000000
        /*022c*/ 	.short	0x010a
        /*022e*/ 	.byte	0x3f
	.zero		1


	//   ....[27]....
        /*0230*/ 	.word	0x000086c0
        /*0234*/ 	.word	0x00000003
        /*0238*/ 	.word	0x00000000
        /*023c*/ 	.short	0x010a
        /*023e*/ 	.byte	0x3f
	.zero		1


	//   ....[28]....
        /*0240*/ 	.word	0x00008720
        /*0244*/ 	.word	0x00000003
        /*0248*/ 	.word	0x00000000
        /*024c*/ 	.short	0x010a
        /*024e*/ 	.byte	0x3f
	.zero		1


	//   ....[29]....
        /*0250*/ 	.word	0x00008780
        /*0254*/ 	.word	0x00000004
        /*0258*/ 	.word	0x00000000
        /*025c*/ 	.short	0x010a
        /*025e*/ 	.byte	0x3f
	.zero		1


	//   ....[30]....
        /*0260*/ 	.word	0x00008850
        /*0264*/ 	.word	0x0000000e
        /*0268*/ 	.word	0x00000030
        /*026c*/ 	.short	0x010a
        /*026e*/ 	.byte	0x3f
	.zero		1


	//   ....[31]....
        /*0270*/ 	.word	0x00008920
        /*0274*/ 	.word	0x00000007
        /*0278*/ 	.word	0x00000000
        /*027c*/ 	.short	0x010a
        /*027e*/ 	.byte	0x3f
	.zero		1


	//   ....[32]....
        /*0280*/ 	.word	0x00008970
        /*0284*/ 	.word	0x00000009
        /*0288*/ 	.word	0x00000000
        /*028c*/ 	.short	0x010a
        /*028e*/ 	.byte	0x3f
	.zero		1


	//   ....[33]....
        /*0290*/ 	.word	0x000089c0
        /*0294*/ 	.word	0x00000006
        /*0298*/ 	.word	0x00000000
        /*029c*/ 	.short	0x010a
        /*029e*/ 	.byte	0x3f
	.zero		1


	//   ....[34]....
        /*02a0*/ 	.word	0x00008a10
        /*02a4*/ 	.word	0x00000009
        /*02a8*/ 	.word	0x00000000
        /*02ac*/ 	.short	0x010a
        /*02ae*/ 	.byte	0x3f
	.zero		1


	//   ....[35]....
        /*02b0*/ 	.word	0x00008a60
        /*02b4*/ 	.word	0x00000006
        /*02b8*/ 	.word	0x00000000
        /*02bc*/ 	.short	0x010a
        /*02be*/ 	.byte	0x3f
	.zero		1


	//----- nvinfo : EIATTR_NUM_MBARRIERS
	.align		4
.L_35:
        /*02c0*/ 	.byte	0x03, 0x38
        /*02c2*/ 	.short	0x000e


	//----- nvinfo : EIATTR_EXIT_INSTR_OFFSETS
	.align		4
        /*02c4*/ 	.byte	0x04, 0x1c
        /*02c6*/ 	.short	(.L_37 - .L_36)


	//   ....[0]....
.L_36:
        /*02c8*/ 	.word	0x00000630


	//   ....[1]....
        /*02cc*/ 	.word	0x00000ef0


	//   ....[2]....
        /*02d0*/ 	.word	0x00006fc0


	//   ....[3]....
        /*02d4*/ 	.word	0x000075f0


	//   ....[4]....
        /*02d8*/ 	.word	0x00008710


	//----- nvinfo : EIATTR_MAX_THREADS
	.align		4
.L_37:
        /*02dc*/ 	.byte	0x04, 0x05
        /*02de*/ 	.short	(.L_39 - .L_38)
.L_38:
        /*02e0*/ 	.word	0x00000180
        /*02e4*/ 	.word	0x00000001
        /*02e8*/ 	.word	0x00000001


	//----- nvinfo : EIATTR_CRS_STACK_SIZE
	.align		4
.L_39:
        /*02ec*/ 	.byte	0x04, 0x1e
        /*02ee*/ 	.short	(.L_41 - .L_40)
.L_40:
        /*02f0*/ 	.word	0x00000000


	//----- nvinfo : EIATTR_CBANK_PARAM_SIZE
	.align		4
.L_41:
        /*02f4*/ 	.byte	0x03, 0x19
        /*02f6*/ 	.short	0x0470


	//----- nvinfo : EIATTR_PARAM_CBANK
	.align		4
        /*02f8*/ 	.byte	0x04, 0x0a
        /*02fa*/ 	.short	(.L_43 - .L_42)
	.align		4
.L_42:
        /*02fc*/ 	.word	index@(.nv.constant0._ZN7cutlass13device_kernelINS_4gemm6kernel13GemmUniversalIN4cute5tupleIJiiiiEEENS1_10collective13CollectiveMmaINS1_34MainloopSm90TmaGmmaWarpSpecializedILi6ENS5_IJNS4_1CILi1EEESB_SB_EEENS1_35KernelTmaWarpSpecializedCooperativeEEENS5_IJNSA_ILi256EEENSA_ILi64EEENSA_ILi32EEEEEENS_10tfloat32_tENS5_IJlSB_lEEESJ_SK_NS4_8TiledMMAINS4_8MMA_AtomIJNS4_4SM904GMMA29MMA_64x64x8_F32TF32TF32_SS_TNILNSO_7ScaleInE1ELSQ_1EEEEEENS4_6LayoutINS5_IJNSA_ILi2EEESB_SB_EEENS5_IJSB_NSA_ILi0EEESW_EEEEENS5_IJNS4_10UnderscoreESZ_SZ_EEEEENS4_13SM90_TMA_LOADENS4_14ComposedLayoutINS4_7SwizzleILi3ELi4ELi3EEENS4_18smem_ptr_flag_bitsILi32EEENST_INS5_IJNSA_ILi8EEESH_EEENS5_IJSH_SB_EEEEEEEvNS4_8identityES12_S1C_vS1D_EENS_8epilogue10collective6detail29Sm90TmaWarpSpecializedAdapterINS1G_15DefaultEpilogueISJ_SK_SK_NS1F_6thread17LinearCombinationISJ_Li1EffLNS1K_9ScaleType4KindE0ELNS_15FloatRoundStyleE2ESJ_EENS1_15EpilogueDefaultEEEEEvvEEEEvNT_6ParamsE)
        /*0300*/ 	.short	0x0210
        /*0302*/ 	.short	0x0470


	//----- nvinfo : EIATTR_SW_WAR
	.align		4
.L_43:
        /*0304*/ 	.byte	0x04, 0x36
        /*0306*/ 	.short	(.L_45 - .L_44)
.L_44:
        /*0308*/ 	.word	0x00000008
.L_45:


//--------------------- .nv.callgraph             --------------------------
	.section	.nv.callgraph,"",@"SHT_CUDA_CALLGRAPH"
	.align	4
	.sectionentsize	8
	.align		4
        /*0000*/ 	.word	0x00000000
	.align		4
        /*0004*/ 	.word	0xffffffff
	.align		4
        /*0008*/ 	.word	index@(_ZN7cutlass13device_kernelINS_4gemm6kernel13GemmUniversalIN4cute5tupleIJiiiiEEENS1_10collective13CollectiveMmaINS1_34MainloopSm90TmaGmmaWarpSpecializedILi6ENS5_IJNS4_1CILi1EEESB_SB_EEENS1_35KernelTmaWarpSpecializedCooperativeEEENS5_IJNSA_ILi256EEENSA_ILi64EEENSA_ILi32EEEEEENS_10tfloat32_tENS5_IJlSB_lEEESJ_SK_NS4_8TiledMMAINS4_8MMA_AtomIJNS4_4SM904GMMA29MMA_64x64x8_F32TF32TF32_SS_TNILNSO_7ScaleInE1ELSQ_1EEEEEENS4_6LayoutINS5_IJNSA_ILi2EEESB_SB_EEENS5_IJSB_NSA_ILi0EEESW_EEEEENS5_IJNS4_10UnderscoreESZ_SZ_EEEEENS4_13SM90_TMA_LOADENS4_14ComposedLayoutINS4_7SwizzleILi3ELi4ELi3EEENS4_18smem_ptr_flag_bitsILi32EEENST_INS5_IJNSA_ILi8EEESH_EEENS5_IJSH_SB_EEEEEEEvNS4_8identityES12_S1C_vS1D_EENS_8epilogue10collective6detail29Sm90TmaWarpSpecializedAdapterINS1G_15DefaultEpilogueISJ_SK_SK_NS1F_6thread17LinearCombinationISJ_Li1EffLNS1K_9ScaleType4KindE0ELNS_15FloatRoundStyleE2ESJ_EENS1_15EpilogueDefaultEEEEEvvEEEEvNT_6ParamsE)
	.align		4
        /*000c*/ 	.word	index@(__assertfail)
	.align		4
        /*0010*/ 	.word	0x00000000
	.align		4
        /*0014*/ 	.word	0xfffffffe
	.align		4
        /*0018*/ 	.word	0x00000000
	.align		4
        /*001c*/ 	.word	0xfffffffd
	.align		4
        /*0020*/ 	.word	0x00000000
	.align		4
        /*0024*/ 	.word	0xfffffffc


//--------------------- .nv.constant4             --------------------------
	.section	.nv.constant4,"a",@progbits
	.align	8
	.align		8
.nv.constant4:
        /*0000*/ 	.dword	__assertfail
	.align		8
        /*0008*/ 	.dword	__unnamed_1
	.align		8
        /*0010*/ 	.dword	_ZN40_INTERNAL_4f875a94_4_k_cu_224470ea_215104cuda3std3__45__cpo5beginE
	.align		8
        /*0018*/ 	.dword	_ZN40_INTERNAL_4f875a94_4_k_cu_224470ea_215104cuda3std3__45__cpo3endE
	.align		8
        /*0020*/ 	.dword	_ZN40_INTERNAL_4f875a94_4_k_cu_224470ea_215104cuda3std3__45__cpo6cbeginE
	.align		8
        /*0028*/ 	.dword	_ZN40_INTERNAL_4f875a94_4_k_cu_224470ea_215104cuda3std3__45__cpo4cendE
	.align		8
        /*0030*/ 	.dword	_ZN40_INTERNAL_4f875a94_4_k_cu_224470ea_215104cuda3std3__442_GLOBAL__N__4f875a94_4_k_cu_224470ea_215106ignoreE
	.align		8
        /*0038*/ 	.dword	_ZN40_INTERNAL_4f875a94_4_k_cu_224470ea_215104cuda3std3__419piecewise_constructE
	.align		8
        /*0040*/ 	.dword	_ZN40_INTERNAL_4f875a94_4_k_cu_224470ea_215104cuda3std3__48in_placeE
	.align		8
        /*0048*/ 	.dword	_ZN40_INTERNAL_4f875a94_4_k_cu_224470ea_215104cuda3std6ranges3__45__cpo4swapE
	.align		8
        /*0050*/ 	.dword	_ZN40_INTERNAL_4f875a94_4_k_cu_224470ea_215104cuda3std6ranges3__45__cpo9iter_moveE
	.align		8
        /*0058*/ 	.dword	_ZN40_INTERNAL_4f875a94_4_k_cu_224470ea_215104cute7productE
	.align		8
        /*0060*/ 	.dword	_ZN40_INTERNAL_4f875a94_4_k_cu_224470ea_215104cute1_E
	.align		8
        /*0068*/ 	.dword	$str$22
	.align		8
        /*0070*/ 	.dword	$str$23


//--------------------- .text._ZN7cutlass13device_kernelINS_4gemm6kernel13GemmUniversalIN4cute5tupleIJiiiiEEENS1_10collective13CollectiveMmaINS1_34MainloopSm90TmaGmmaWarpSpecializedILi6ENS5_IJNS4_1CILi1EEESB_SB_EEENS1_35KernelTmaWarpSpecializedCooperativeEEENS5_IJNSA_ILi256EEENSA_ILi64EEENSA_ILi32EEEEEENS_10tfloat32_tENS5_IJlSB_lEEESJ_SK_NS4_8TiledMMAINS4_8MMA_AtomIJNS4_4SM904GMMA29MMA_64x64x8_F32TF32TF32_SS_TNILNSO_7ScaleInE1ELSQ_1EEEEEENS4_6LayoutINS5_IJNSA_ILi2EEESB_SB_EEENS5_IJSB_NSA_ILi0EEESW_EEEEENS5_IJNS4_10UnderscoreESZ_SZ_EEEEENS4_13SM90_TMA_LOADENS4_14ComposedLayoutINS4_7SwizzleILi3ELi4ELi3EEENS4_18smem_ptr_flag_bitsILi32EEENST_INS5_IJNSA_ILi8EEESH_EEENS5_IJSH_SB_EEEEEEEvNS4_8identityES12_S1C_vS1D_EENS_8epilogue10collective6detail29Sm90TmaWarpSpecializedAdapterINS1G_15DefaultEpilogueISJ_SK_SK_NS1F_6thread17LinearCombinationISJ_Li1EffLNS1K_9ScaleType4KindE0ELNS_15FloatRoundStyleE2ESJ_EENS1_15EpilogueDefaultEEEEEvvEEEEvNT_6ParamsE --------------------------
	.section	.text._ZN7cutlass13device_kernelINS_4gemm6kernel13GemmUniversalIN4cute5tupleIJiiiiEEENS1_10collective13CollectiveMmaINS1_34MainloopSm90TmaGmmaWarpSpecializedILi6ENS5_IJNS4_1CILi1EEESB_SB_EEENS1_35KernelTmaWarpSpecializedCooperativeEEENS5_IJNSA_ILi256EEENSA_ILi64EEENSA_ILi32EEEEEENS_10tfloat32_tENS5_IJlSB_lEEESJ_SK_NS4_8TiledMMAINS4_8MMA_AtomIJNS4_4SM904GMMA29MMA_64x64x8_F32TF32TF32_SS_TNILNSO_7ScaleInE1ELSQ_1EEEEEENS4_6LayoutINS5_IJNSA_ILi2EEESB_SB_EEENS5_IJSB_NSA_ILi0EEESW_EEEEENS5_IJNS4_10UnderscoreESZ_SZ_EEEEENS4_13SM90_TMA_LOADENS4_14ComposedLayoutINS4_7SwizzleILi3ELi4ELi3EEENS4_18smem_ptr_flag_bitsILi32EEENST_INS5_IJNSA_ILi8EEESH_EEENS5_IJSH_SB_EEEEEEEvNS4_8identityES12_S1C_vS1D_EENS_8epilogue10collective6detail29Sm90TmaWarpSpecializedAdapterINS1G_15DefaultEpilogueISJ_SK_SK_NS1F_6thread17LinearCombinationISJ_Li1EffLNS1K_9ScaleType4KindE0ELNS_15FloatRoundStyleE2ESJ_EENS1_15EpilogueDefaultEEEEEvvEEEEvNT_6ParamsE,"ax",@progbits
	.align	128
.text._ZN7cutlass13device_kernelINS_4gemm6kernel13GemmUniversalIN4cute5tupleIJiiiiEEENS1_10collective13CollectiveMmaINS1_34MainloopSm90TmaGmmaWarpSpecializedILi6ENS5_IJNS4_1CILi1EEESB_SB_EEENS1_35KernelTmaWarpSpecializedCooperativeEEENS5_IJNSA_ILi256EEENSA_ILi64EEENSA_ILi32EEEEEENS_10tfloat32_tENS5_IJlSB_lEEESJ_SK_NS4_8TiledMMAINS4_8MMA_AtomIJNS4_4SM904GMMA29MMA_64x64x8_F32TF32TF32_SS_TNILNSO_7ScaleInE1ELSQ_1EEEEEENS4_6LayoutINS5_IJNSA_ILi2EEESB_SB_EEENS5_IJSB_NSA_ILi0EEESW_EEEEENS5_IJNS4_10UnderscoreESZ_SZ_EEEEENS4_13SM90_TMA_LOADENS4_14ComposedLayoutINS4_7SwizzleILi3ELi4ELi3EEENS4_18smem_ptr_flag_bitsILi32EEENST_INS5_IJNSA_ILi8EEESH_EEENS5_IJSH_SB_EEEEEEEvNS4_8identityES12_S1C_vS1D_EENS_8epilogue10collective6detail29Sm90TmaWarpSpecializedAdapterINS1G_15DefaultEpilogueISJ_SK_SK_NS1F_6thread17LinearCombinationISJ_Li1EffLNS1K_9ScaleType4KindE0ELNS_15FloatRoundStyleE2ESJ_EENS1_15EpilogueDefaultEEEEEvvEEEEvNT_6ParamsE:
        .type           _ZN7cutlass13device_kernelINS_4gemm6kernel13GemmUniversalIN4cute5tupleIJiiiiEEENS1_10collective13CollectiveMmaINS1_34MainloopSm90TmaGmmaWarpSpecializedILi6ENS5_IJNS4_1CILi1EEESB_SB_EEENS1_35KernelTmaWarpSpecializedCooperativeEEENS5_IJNSA_ILi256EEENSA_ILi64EEENSA_ILi32EEEEEENS_10tfloat32_tENS5_IJlSB_lEEESJ_SK_NS4_8TiledMMAINS4_8MMA_AtomIJNS4_4SM904GMMA29MMA_64x64x8_F32TF32TF32_SS_TNILNSO_7ScaleInE1ELSQ_1EEEEEENS4_6LayoutINS5_IJNSA_ILi2EEESB_SB_EEENS5_IJSB_NSA_ILi0EEESW_EEEEENS5_IJNS4_10UnderscoreESZ_SZ_EEEEENS4_13SM90_TMA_LOADENS4_14ComposedLayoutINS4_7SwizzleILi3ELi4ELi3EEENS4_18smem_ptr_flag_bitsILi32EEENST_INS5_IJNSA_ILi8EEESH_EEENS5_IJSH_SB_EEEEEEEvNS4_8identityES12_S1C_vS1D_EENS_8epilogue10collective6detail29Sm90TmaWarpSpecializedAdapterINS1G_15DefaultEpilogueISJ_SK_SK_NS1F_6thread17LinearCombinationISJ_Li1EffLNS1K_9ScaleType4KindE0ELNS_15FloatRoundStyleE2ESJ_EENS1_15EpilogueDefaultEEEEEvvEEEEvNT_6ParamsE,@function
        .size           _ZN7cutlass13device_kernelINS_4gemm6kernel13GemmUniversalIN4cute5tupleIJiiiiEEENS1_10collective13CollectiveMmaINS1_34MainloopSm90TmaGmmaWarpSpecializedILi6ENS5_IJNS4_1CILi1EEESB_SB_EEENS1_35KernelTmaWarpSpecializedCooperativeEEENS5_IJNSA_ILi256EEENSA_ILi64EEENSA_ILi32EEEEEENS_10tfloat32_tENS5_IJlSB_lEEESJ_SK_NS4_8TiledMMAINS4_8MMA_AtomIJNS4_4SM904GMMA29MMA_64x64x8_F32TF32TF32_SS_TNILNSO_7ScaleInE1ELSQ_1EEEEEENS4_6LayoutINS5_IJNSA_ILi2EEESB_SB_EEENS5_IJSB_NSA_ILi0EEESW_EEEEENS5_IJNS4_10UnderscoreESZ_SZ_EEEEENS4_13SM90_TMA_LOADENS4_14ComposedLayoutINS4_7SwizzleILi3ELi4ELi3EEENS4_18smem_ptr_flag_bitsILi32EEENST_INS5_IJNSA_ILi8EEESH_EEENS5_IJSH_SB_EEEEEEEvNS4_8identityES12_S1C_vS1D_EENS_8epilogue10collective6detail29Sm90TmaWarpSpecializedAdapterINS1G_15DefaultEpilogueISJ_SK_SK_NS1F_6thread17LinearCombinationISJ_Li1EffLNS1K_9ScaleType4KindE0ELNS_15FloatRoundStyleE2ESJ_EENS1_15EpilogueDefaultEEEEEvvEEEEvNT_6ParamsE,(.L_x_196 - _ZN7cutlass13device_kernelINS_4gemm6kernel13GemmUniversalIN4cute5tupleIJiiiiEEENS1_10collective13CollectiveMmaINS1_34MainloopSm90TmaGmmaWarpSpecializedILi6ENS5_IJNS4_1CILi1EEESB_SB_EEENS1_35KernelTmaWarpSpecializedCooperativeEEENS5_IJNSA_ILi256EEENSA_ILi64EEENSA_ILi32EEEEEENS_10tfloat32_tENS5_IJlSB_lEEESJ_SK_NS4_8TiledMMAINS4_8MMA_AtomIJNS4_4SM904GMMA29MMA_64x64x8_F32TF32TF32_SS_TNILNSO_7ScaleInE1ELSQ_1EEEEEENS4_6LayoutINS5_IJNSA_ILi2EEESB_SB_EEENS5_IJSB_NSA_ILi0EEESW_EEEEENS5_IJNS4_10UnderscoreESZ_SZ_EEEEENS4_13SM90_TMA_LOADENS4_14ComposedLayoutINS4_7SwizzleILi3ELi4ELi3EEENS4_18smem_ptr_flag_bitsILi32EEENST_INS5_IJNSA_ILi8EEESH_EEENS5_IJSH_SB_EEEEEEEvNS4_8identityES12_S1C_vS1D_EENS_8epilogue10collective6detail29Sm90TmaWarpSpecializedAdapterINS1G_15DefaultEpilogueISJ_SK_SK_NS1F_6thread17LinearCombinationISJ_Li1EffLNS1K_9ScaleType4KindE0ELNS_15FloatRoundStyleE2ESJ_EENS1_15EpilogueDefaultEEEEEvvEEEEvNT_6ParamsE)
        .other          _ZN7cutlass13device_kernelINS_4gemm6kernel13GemmUniversalIN4cute5tupleIJiiiiEEENS1_10collective13CollectiveMmaINS1_34MainloopSm90TmaGmmaWarpSpecializedILi6ENS5_IJNS4_1CILi1EEESB_SB_EEENS1_35KernelTmaWarpSpecializedCooperativeEEENS5_IJNSA_ILi256EEENSA_ILi64EEENSA_ILi32EEEEEENS_10tfloat32_tENS5_IJlSB_lEEESJ_SK_NS4_8TiledMMAINS4_8MMA_AtomIJNS4_4SM904GMMA29MMA_64x64x8_F32TF32TF32_SS_TNILNSO_7ScaleInE1ELSQ_1EEEEEENS4_6LayoutINS5_IJNSA_ILi2EEESB_SB_EEENS5_IJSB_NSA_ILi0EEESW_EEEEENS5_IJNS4_10UnderscoreESZ_SZ_EEEEENS4_13SM90_TMA_LOADENS4_14ComposedLayoutINS4_7SwizzleILi3ELi4ELi3EEENS4_18smem_ptr_flag_bitsILi32EEENST_INS5_IJNSA_ILi8EEESH_EEENS5_IJSH_SB_EEEEEEEvNS4_8identityES12_S1C_vS1D_EENS_8epilogue10collective6detail29Sm90TmaWarpSpecializedAdapterINS1G_15DefaultEpilogueISJ_SK_SK_NS1F_6thread17LinearCombinationISJ_Li1EffLNS1K_9ScaleType4KindE0ELNS_15FloatRoundStyleE2ESJ_EENS1_15EpilogueDefaultEEEEEvvEEEEvNT_6ParamsE,@"STO_CUDA_ENTRY STV_DEFAULT"
_ZN7cutlass13device_kernelINS_4gemm6kernel13GemmUniversalIN4cute5tupleIJiiiiEEENS1_10collective13CollectiveMmaINS1_34MainloopSm90TmaGmmaWarpSpecializedILi6ENS5_IJNS4_1CILi1EEESB_SB_EEENS1_35KernelTmaWarpSpecializedCooperativeEEENS5_IJNSA_ILi256EEENSA_ILi64EEENSA_ILi32EEEEEENS_10tfloat32_tENS5_IJlSB_lEEESJ_SK_NS4_8TiledMMAINS4_8MMA_AtomIJNS4_4SM904GMMA29MMA_64x64x8_F32TF32TF32_SS_TNILNSO_7ScaleInE1ELSQ_1EEEEEENS4_6LayoutINS5_IJNSA_ILi2EEESB_SB_EEENS5_IJSB_NSA_ILi0EEESW_EEEEENS5_IJNS4_10UnderscoreESZ_SZ_EEEEENS4_13SM90_TMA_LOADENS4_14ComposedLayoutINS4_7SwizzleILi3ELi4ELi3EEENS4_18smem_ptr_flag_bitsILi32EEENST_INS5_IJNSA_ILi8EEESH_EEENS5_IJSH_SB_EEEEEEEvNS4_8identityES12_S1C_vS1D_EENS_8epilogue10collective6detail29Sm90TmaWarpSpecializedAdapterINS1G_15DefaultEpilogueISJ_SK_SK_NS1F_6thread17LinearCombinationISJ_Li1EffLNS1K_9ScaleType4KindE0ELNS_15FloatRoundStyleE2ESJ_EENS1_15EpilogueDefaultEEEEEvvEEEEvNT_6ParamsE:
[----:B------:R-:W0:Y:S01]  /*0000*/  LDC R1, c[0x0][0x28] ;  /* 0x00000a00ff017b82 */ /* 0x000e220000000800 */
[----:B------:R-:W1:Y:S01]  /*0010*/  S2R R18, SR_TID.X ;  /* 0x0000000000127919 */ /* 0x000e620000002100 */
[----:B------:R-:W-:Y:S01]  /*0020*/  ELECT P0, URZ, PT ;  /* 0x00000000003f782f */ /* 0x000fe20003800000 */
[----:B------:R-:W-:Y:S01]  /*0030*/  BSSY B0, `(.L_x_0) ;  /* 0x000000f000007945 */ /* 0x000fe20003800000 */
[--C-:B-1----:R-:W-:Y:S02]  /*0040*/  SHF.R.U32.HI R0, RZ, 0x5, R18.reuse ;  /* 0x00000005ff007819 */ /* 0x102fe40000011612 */
[----:B------:R-:W-:-:S03]  /*0050*/  SHF.R.U32.HI R22, RZ, 0x7, R18 ;  /* 0x00000007ff167819 */ /* 0x000fc60000011612 */
[----:B------:R-:W1:Y:S04]  /*0060*/  SHFL.IDX PT, R5, R0, RZ, 0x1f ;  /* 0x00001fff00057589 */ /* 0x000e6800000e0000 */
[----:B------:R2:W3:Y:S01]  /*0070*/  SHFL.IDX PT, R8, R22, RZ, 0x1f ;  /* 0x00001fff16087589 */ /* 0x0004e200000e0000 */
[----:B-1----:R-:W-:-:S13]  /*0080*/  ISETP.NE.OR P0, PT, R5, RZ, !P0 ;  /* 0x000000ff0500720c */ /* 0x002fda0004705670 */
[----:B0-23--:R-:W-:Y:S05]  /*0090*/  @P0 BRA `(.L_x_1) ;  /* 0x0000000000200947 */ /* 0x00dfea0003800000 */
[----:B------:R-:W-:Y:S02]  /*00a0*/  ULDC.64 UR4, c[0x0][0x198] ;  /* 0x0000660000047ab9 */ /* 0x000fe40000000a00 */
[----:B------:R-:W-:Y:S02]  /*00b0*/  UIADD3 UR6, UP0, UR4, 0xf0, URZ ;  /* 0x000000f004067890 */ /* 0x000fe4000ff1e03f */
[----:B------:R-:W-:Y:S02]  /*00c0*/  UIADD3 UR4, UP1, UR4, 0x1f0, URZ ;  /* 0x000001f004047890 */ /* 0x000fe4000ff3e03f */
[----:B------:R-:W-:Y:S02]  /*00d0*/  UIADD3.X UR7, URZ, UR5, URZ, UP0, !UPT ;  /* 0x000000053f077290 */ /* 0x000fe400087fe43f */
[----:B------:R-:W-:-:S07]  /*00e0*/  UIADD3.X UR5, URZ, UR5, URZ, UP1, !UPT ;  /* 0x000000053f057290 */ /* 0x000fce0008ffe43f */
[----:B------:R0:W-:Y:S02]  /*00f0*/  UTMACCTL.PF [UR6] ;  /* 0x00000000060079b9 */ /* 0x0001e40008040000 */
[----:B------:R0:W-:Y:S02]  /*0100*/  UTMACCTL.PF [UR4] ;  /* 0x00000000040079b9 */ /* 0x0001e40008040000 */
[----:B0-----:R-:W-:Y:S01]  /*0110*/  NOP ;  /* 0x0000000000007918 */ /* 0x001fe20000000000 */
.L_x_1:
[----:B------:R-:W-:Y:S05]  /*0120*/  BSYNC B0 ;  /* 0x0000000000007941 */ /* 0x000fea0003800000 */
.L_x_0:
[----:B------:R-:W0:Y:S02]  /*0130*/  SHFL.IDX PT, R2, R0, RZ, 0x1f ;  /* 0x00001fff00027589 */ /* 0x000e2400000e0000 */
[----:B0-----:R-:W-:-:S13]  /*0140*/  ISETP.NE.AND P0, PT, R2, RZ, PT ;  /* 0x000000ff0200720c */ /* 0x001fda0003f05270 */
[----:B------:R-:W-:Y:S05]  /*0150*/  @P0 BRA `(.L_x_2) ;  /* 0x0000000000680947 */ /* 0x000fea0003800000 */
[----:B------:R-:W0:Y:S01]  /*0160*/  S2UR UR8, SR_CgaCtaId ;  /* 0x00000000000879c3 */ /* 0x000e220000008800 */
[----:B------:R-:W-:Y:S01]  /*0170*/  UMOV UR4, 0x400 ;  /* 0x0000040000047882 */ /* 0x000fe20000000000 */
[----:B------:R-:W-:Y:S01]  /*0180*/  UMOV UR5, 0x1 ;  /* 0x0000000100057882 */ /* 0x000fe20000000000 */
[----:B------:R-:W-:Y:S01]  /*0190*/  UMOV UR6, 0x100 ;  /* 0x0000010000067882 */ /* 0x000fe20000000000 */
[----:B------:R-:W-:Y:S01]  /*01a0*/  ELECT P0, URZ, PT ;  /* 0x00000000003f782f */ /* 0x000fe20003800000 */
[----:B------:R-:W-:-:S04]  /*01b0*/  UIADD3 UR6, -UR6, 0x100000, URZ ;  /* 0x0010000006067890 */ /* 0x000fc8000fffe13f */
[----:B------:R-:W-:Y:S02]  /*01c0*/  USHF.L.U32 UR7, UR6, 0xb, URZ ;  /* 0x0000000b06077899 */ /* 0x000fe4000800063f */
[----:B------:R-:W-:Y:S02]  /*01d0*/  USHF.L.U32 UR6, UR6, 0x1, URZ ;  /* 0x0000000106067899 */ /* 0x000fe4000800063f */
[----:B0-----:R-:W-:Y:S02]  /*01e0*/  ULEA UR8, UR8, UR4, 0x18 ;  /* 0x0000000408087291 */ /* 0x001fe4000f8ec03f */
[----:B------:R-:W-:-:S04]  /*01f0*/  UIADD3 UR4, -UR5, 0x100000, URZ ;  /* 0x0010000005047890 */ /* 0x000fc8000fffe13f */
[----:B------:R-:W-:Y:S02]  /*0200*/  USHF.L.U32 UR5, UR4, 0xb, URZ ;  /* 0x0000000b04057899 */ /* 0x000fe4000800063f */
[----:B------:R-:W-:Y:S01]  /*0210*/  USHF.L.U32 UR4, UR4, 0x1, URZ ;  /* 0x0000000104047899 */ /* 0x000fe2000800063f */
[----:B------:R-:W0:Y:S11]  /*0220*/  FENCE.VIEW.ASYNC.S ;  /* 0x00000000000073c6 */ /* 0x000e360000000000 */
[----:B0-----:R0:W1:Y:S01]  /*0230*/  SYNCS.EXCH.64 URZ, [UR8], UR4 ;  /* 0x00000004083f75b2 */ /* 0x0010620008000100 */
[----:B------:R0:W2:Y:S01]  /*0240*/  SYNCS.EXCH.64 URZ, [UR8+0x30], UR6 ;  /* 0x00003006083f75b2 */ /* 0x0000a20008000100 */
[----:B------:R0:W3:Y:S01]  /*0250*/  SYNCS.EXCH.64 URZ, [UR8+0x8], UR4 ;  /* 0x00000804083f75b2 */ /* 0x0000e20008000100 */
[----:B------:R0:W4:Y:S01]  /*0260*/  SYNCS.EXCH.64 URZ, [UR8+0x38], UR6 ;  /* 0x00003806083f75b2 */ /* 0x0001220008000100 */
[----:B------:R0:W0:Y:S01]  /*0270*/  SYNCS.EXCH.64 URZ, [UR8+0x10], UR4 ;  /* 0x00001004083f75b2 */ /* 0x0000220008000100 */
[----:B------:R0:W0:Y:S01]  /*0280*/  SYNCS.EXCH.64 URZ, [UR8+0x40], UR6 ;  /* 0x00004006083f75b2 */ /* 0x0000220008000100 */
[----:B------:R0:W0:Y:S01]  /*0290*/  SYNCS.EXCH.64 URZ, [UR8+0x18], UR4 ;  /* 0x00001804083f75b2 */ /* 0x0000220008000100 */
[----:B------:R0:W0:Y:S01]  /*02a0*/  SYNCS.EXCH.64 URZ, [UR8+0x48], UR6 ;  /* 0x00004806083f75b2 */ /* 0x0000220008000100 */
[----:B------:R0:W0:Y:S01]  /*02b0*/  SYNCS.EXCH.64 URZ, [UR8+0x20], UR4 ;  /* 0x00002004083f75b2 */ /* 0x0000220008000100 */
[----:B------:R0:W0:Y:S01]  /*02c0*/  SYNCS.EXCH.64 URZ, [UR8+0x50], UR6 ;  /* 0x00005006083f75b2 */ /* 0x0000220008000100 */
[----:B------:R0:W0:Y:S01]  /*02d0*/  SYNCS.EXCH.64 URZ, [UR8+0x28], UR4 ;  /* 0x00002804083f75b2 */ /* 0x0000220008000100 */
[----:B------:R0:W0:Y:S01]  /*02e0*/  SYNCS.EXCH.64 URZ, [UR8+0x58], UR6 ;  /* 0x00005806083f75b2 */ /* 0x0000220008000100 */
[----:B------:R-:W-:Y:S01]  /*02f0*/  NOP ;  /* 0x0000000000007918 */ /* 0x000fe20000000000 */
.L_x_2:
[----:B------:R-:W5:Y:S01]  /*0300*/  SHFL.IDX PT, R0, R0, RZ, 0x1f ;  /* 0x00001fff00007589 */ /* 0x000f6200000e0000 */
[----:B------:R-:W1:Y:S01]  /*0310*/  LDC R2, c[0x0][0x65c] ;  /* 0x00019700ff027b82 */ /* 0x000e620000000800 */
[----:B------:R-:W-:Y:S02]  /*0320*/  ELECT P0, URZ, PT ;  /* 0x00000000003f782f */ /* 0x000fe40003800000 */
[----:B------:R-:W-:Y:S01]  /*0330*/  LOP3.LUT R6, R6, 0xfffff7ff, RZ, 0xc0, !PT ;  /* 0xfffff7ff06067812 */ /* 0x000fe200078ec0ff */
[----:B------:R-:W2:Y:S01]  /*0340*/  S2R R3, SR_CTAID.Y ;  /* 0x0000000000037919 */ /* 0x000ea20000002600 */
[----:B0-----:R-:W-:Y:S01]  /*0350*/  UMOV UR4, 0x20 ;  /* 0x0000002000047882 */ /* 0x001fe20000000000 */
[----:B------:R-:W-:Y:S01]  /*0360*/  ISETP.NE.AND P2, PT, R8, RZ, PT ;  /* 0x000000ff0800720c */ /* 0x000fe20003f45270 */
[----:B------:R-:W-:Y:S01]  /*0370*/  NOP ;  /* 0x0000000000007918 */ /* 0x000fe20000000000 */
[----:B------:R-:W0:Y:S01]  /*0380*/  S2R R4, SR_CTAID.X ;  /* 0x0000000000047919 */ /* 0x000e220000002500 */
[----:B------:R-:W-:Y:S01]  /*0390*/  NOP ;  /* 0x0000000000007918 */ /* 0x000fe20000000000 */
[----:B-----5:R-:W-:-:S02]  /*03a0*/  ISETP.NE.OR P0, PT, R0, RZ, !P0 ;  /* 0x000000ff0000720c */ /* 0x020fc40004705670 */
[----:B-1----:R-:W-:-:S11]  /*03b0*/  ISETP.NE.AND P3, PT, R2, 0x1, PT ;  /* 0x000000010200780c */ /* 0x002fd60003f65270 */
[----:B------:R-:W-:Y:S01]  /*03c0*/  VOTEU.ALL UP0, P0 ;  /* 0x00000000003f7886 */ /* 0x000fe20000000000 */
[----:B------:R-:W-:Y:S01]  /*03d0*/  VOTEU.ALL UP1, P0 ;  /* 0x00000000003f7886 */ /* 0x000fe20000020000 */
[----:B------:R-:W-:Y:S01]  /*03e0*/  @P3 LOP3.LUT R6, R6, 0x800, RZ, 0xfc, !PT ;  /* 0x0000080006063812 */ /* 0x000fe200078efcff */
[----:B------:R-:W0:Y:S01]  /*03f0*/  @P3 LDC R17, c[0x0][0x10] ;  /* 0x00000400ff113b82 */ /* 0x000e220000000800 */
[----:B------:R-:W-:Y:S01]  /*0400*/  SHF.R.S32.HI R6, RZ, 0x1f, R5 ;  /* 0x0000001fff067819 */ /* 0x000fe20000011405 */
[----:B------:R-:W-:Y:S01]  /*0410*/  @!UP0 UMOV UR6, 0x400 ;  /* 0x0000040000068882 */ /* 0x000fe20000000000 */
[----:B------:R-:W-:-:S04]  /*0420*/  @!UP0 UIADD3 UR4, -UR4, 0x100000, URZ ;  /* 0x0010000004048890 */ /* 0x000fc8000fffe13f */
[----:B------:R-:W-:Y:S02]  /*0430*/  @!UP0 USHF.L.U32 UR5, UR4, 0xb, URZ ;  /* 0x0000000b04058899 */ /* 0x000fe4000800063f */
[----:B------:R-:W-:Y:S01]  /*0440*/  @!UP0 USHF.L.U32 UR4, UR4, 0x1, URZ ;  /* 0x0000000104048899 */ /* 0x000fe2000800063f */
[----:B------:R-:W-:Y:S01]  /*0450*/  @P3 IMAD.MOV.U32 R7, RZ, RZ, RZ ;  /* 0x000000ffff073224 */ /* 0x000fe200078e00ff */
[----:B------:R-:W-:Y:S01]  /*0460*/  LEA.HI R6, R6, R5, RZ, 0x2 ;  /* 0x0000000506067211 */ /* 0x000fe200078f10ff */
[----:B------:R-:W-:Y:S01]  /*0470*/  @P3 IMAD.MOV.U32 R11, RZ, RZ, RZ ;  /* 0x000000ffff0b3224 */ /* 0x000fe200078e00ff */
[----:B------:R-:W1:Y:S02]  /*0480*/  @!UP0 S2UR UR7, SR_CgaCtaId ;  /* 0x00000000000789c3 */ /* 0x000e640000008800 */
[----:B------:R-:W-:Y:S01]  /*0490*/  LOP3.LUT R0, R6, 0xfffffffc, RZ, 0xc0, !PT ;  /* 0xfffffffc06007812 */ /* 0x000fe200078ec0ff */
[----:B--2---:R-:W-:-:S04]  /*04a0*/  @P3 IMAD.MOV.U32 R6, RZ, RZ, R3 ;  /* 0x000000ffff063224 */ /* 0x004fc800078e0003 */
[----:B------:R-:W-:Y:S01]  /*04b0*/  IMAD.IADD R0, R5, 0x1, -R0 ;  /* 0x0000000105007824 */ /* 0x000fe200078e0a00 */
[----:B------:R-:W2:Y:S01]  /*04c0*/  @!P3 LDC R9, c[0x0][0xc] ;  /* 0x00000300ff09bb82 */ /* 0x000ea20000000800 */
[----:B------:R-:W-:Y:S02]  /*04d0*/  IMAD.MOV.U32 R5, RZ, RZ, RZ ;  /* 0x000000ffff057224 */ /* 0x000fe400078e00ff */
[----:B0-----:R-:W-:-:S04]  /*04e0*/  @P3 IMAD.WIDE.U32 R16, R4, R17, R6 ;  /* 0x0000001104103225 */ /* 0x001fc800078e0006 */
[----:B------:R-:W-:Y:S01]  /*04f0*/  @P3 IMAD.IADD R17, R17, 0x1, R11 ;  /* 0x0000000111113824 */ /* 0x000fe200078e020b */
[----:B-1----:R-:W-:Y:S01]  /*0500*/  @!UP0 ULEA UR6, UR7, UR6, 0x18 ;  /* 0x0000000607068291 */ /* 0x002fe2000f8ec03f */
[----:B------:R-:W-:Y:S01]  /*0510*/  VOTEU.ALL UP0, P0 ;  /* 0x00000000003f7886 */ /* 0x000fe20000000000 */
[----:B------:R-:W-:-:S04]  /*0520*/  ISETP.NE.AND P0, PT, R0, 0x3, PT ;  /* 0x000000030000780c */ /* 0x000fc80003f05270 */
[----:B------:R-:W-:Y:S01]  /*0530*/  ISETP.EQ.OR P0, PT, R0, RZ, !P0 ;  /* 0x000000ff0000720c */ /* 0x000fe20004702670 */
[----:B--2---:R-:W-:-:S03]  /*0540*/  @!P3 IMAD.WIDE.U32 R6, R9, R3, R4 ;  /* 0x000000030906b225 */ /* 0x004fc600078e0004 */
[C---:B------:R-:W-:Y:S01]  /*0550*/  ISETP.EQ.AND P0, PT, R8.reuse, RZ, P0 ;  /* 0x000000ff0800720c */ /* 0x040fe20000702270 */
[----:B------:R-:W-:Y:S01]  /*0560*/  VIADD R8, R8, 0xffffffff ;  /* 0xffffffff08087836 */ /* 0x000fe20000000000 */
[----:B------:R-:W0:Y:S02]  /*0570*/  FENCE.VIEW.ASYNC.S ;  /* 0x00000000000073c6 */ /* 0x000e240000000000 */
[----:B0-----:R0:W3:Y:S01]  /*0580*/  @!UP0 SYNCS.EXCH.64 URZ, [UR6+0x70], UR4 ;  /* 0x00007004063f85b2 */ /* 0x0010e20008000100 */
[----:B------:R-:W-:Y:S01]  /*0590*/  @!P3 IMAD.MOV.U32 R16, RZ, RZ, R6 ;  /* 0x000000ffff10b224 */ /* 0x000fe200078e0006 */
[----:B------:R-:W-:Y:S01]  /*05a0*/  SEL R19, RZ, 0x1, !P0 ;  /* 0x00000001ff137807 */ /* 0x000fe20004000000 */
[----:B------:R-:W-:Y:S01]  /*05b0*/  @!P3 IMAD.MOV.U32 R17, RZ, RZ, R7 ;  /* 0x000000ffff11b224 */ /* 0x000fe200078e0007 */
[----:B------:R-:W-:-:S04]  /*05c0*/  ISETP.GE.U32.AND P1, PT, R8, 0x2, PT ;  /* 0x000000020800780c */ /* 0x000fc80003f26070 */
[----:B------:R-:W-:Y:S01]  /*05d0*/  SEL R19, R19, 0x2, P1 ;  /* 0x0000000213137807 */ /* 0x000fe20000800000 */
[----:B------:R0:W3:Y:S01]  /*05e0*/  @!UP1 SYNCS.EXCH.64 URZ, [UR6+0x78], UR4 ;  /* 0x00007804063f95b2 */ /* 0x0000e20008000100 */
[----:B------:R-:W-:Y:S01]  /*05f0*/  NOP ;  /* 0x0000000000007918 */ /* 0x000fe20000000000 */
[----:B---34-:R-:W-:Y:S06]  /*0600*/  BAR.SYNC.DEFER_BLOCKING 0x0 ;  /* 0x0000000000007b1d */ /* 0x018fec0000010000 */
[----:B------:R-:W-:Y:S05]  /*0610*/  @!P2 BRA `(.L_x_3) ;  /* 0x00000068006ca947 */ /* 0x000fea0003800000 */
[----:B------:R-:W-:-:S13]  /*0620*/  ISETP.GT.U32.AND P0, PT, R8, 0x1, PT ;  /* 0x000000010800780c */ /* 0x000fda0003f04070 */
[----:B0-----:R-:W-:Y:S05]  /*0630*/  @P0 EXIT ;  /* 0x000000000000094d */ /* 0x001fea0003800000 */
[----:B------:R-:W-:Y:S01]  /*0640*/  ULDC.64 UR4, c[0x0][0x650] ;  /* 0x0001940000047ab9 */ /* 0x000fe20000000a00 */
[----:B------:R-:W-:Y:S01]  /*0650*/  PRMT R0, RZ, 0x7610, R0 ;  /* 0x00007610ff007816 */ /* 0x000fe20000000000 */
[----:B------:R-:W-:Y:S01]  /*0660*/  IMAD.MOV.U32 R100, RZ, RZ, -0x1 ;  /* 0xffffffffff647424 */ /* 0x000fe200078e00ff */
[----:B------:R-:W-:Y:S01]  /*0670*/  ISETP.GE.U32.AND P0, PT, R16, UR4, PT ;  /* 0x0000000410007c0c */ /* 0x000fe2000bf06070 */
[----:B------:R-:W-:Y:S02]  /*0680*/  IMAD.MOV.U32 R90, RZ, RZ, -0x1 ;  /* 0xffffffffff5a7424 */ /* 0x000fe400078e00ff */
[----:B------:R-:W-:Y:S01]  /*0690*/  IMAD.MOV.U32 R23, RZ, RZ, -0x1 ;  /* 0xffffffffff177424 */ /* 0x000fe200078e00ff */
[----:B------:R-:W-:-:S13]  /*06a0*/  ISETP.GE.U32.AND.EX P0, PT, R17, UR5, PT, P0 ;  /* 0x0000000511007c0c */ /* 0x000fda000bf06100 */
[----:B------:R-:W-:Y:S05]  /*06b0*/  @P0 BRA `(.L_x_4) ;  /* 0x0000000400540947 */ /* 0x000fea0003800000 */
[----:B------:R-:W0:Y:S01]  /*06c0*/  LDC.64 R14, c[0x0][0x628] ;  /* 0x00018a00ff0e7b82 */ /* 0x000e220000000a00 */
[----:B------:R-:W-:Y:S02]  /*06d0*/  IMAD.MOV.U32 R6, RZ, RZ, R16 ;  /* 0x000000ffff067224 */ /* 0x000fe400078e0010 */
[----:B------:R-:W-:-:S05]  /*06e0*/  IMAD.MOV.U32 R7, RZ, RZ, R17 ;  /* 0x000000ffff077224 */ /* 0x000fca00078e0011 */
[----:B------:R-:W1:Y:S08]  /*06f0*/  LDC R0, c[0x0][0x630] ;  /* 0x00018c00ff007b82 */ /* 0x000e700000000800 */
[----:B------:R-:W2:Y:S01]  /*0700*/  LDC.64 R20, c[0x0][0x620] ;  /* 0x00018800ff147b82 */ /* 0x000ea20000000a00 */
[----:B0-----:R-:W-:-:S04]  /*0710*/  ISETP.NE.U32.AND P0, PT, R14, RZ, PT ;  /* 0x000000ff0e00720c */ /* 0x001fc80003f05070 */
[----:B------:R-:W-:-:S13]  /*0720*/  ISETP.NE.AND.EX P0, PT, R15, RZ, PT, P0 ;  /* 0x000000ff0f00720c */ /* 0x000fda0003f05300 */
[----:B-12---:R-:W-:Y:S05]  /*0730*/  @!P0 BRA `(.L_x_5) ;  /* 0x0000000000288947 */ /* 0x006fea0003800000 */
[----:B------:R-:W0:Y:S02]  /*0740*/  LDC R11, c[0x0][0x634] ;  /* 0x00018d00ff0b7b82 */ /* 0x000e240000000800 */
[----:B0-----:R-:W-:-:S05]  /*0750*/  IADD3 R11, P0, R16, R11, RZ ;  /* 0x0000000b100b7210 */ /* 0x001fca0007f1e0ff */
[----:B------:R-:W-:-:S04]  /*0760*/  IMAD.X R13, RZ, RZ, R17, P0 ;  /* 0x000000ffff0d7224 */ /* 0x000fc800000e0611 */
[----:B------:R-:W-:-:S04]  /*0770*/  IMAD.WIDE.U32 R6, R13, R14, RZ ;  /* 0x0000000e0d067225 */ /* 0x000fc800078e00ff */
[----:B------:R-:W-:-:S04]  /*0780*/  IMAD.WIDE.U32 R8, P0, R11, R15, R6 ;  /* 0x0000000f0b087225 */ /* 0x000fc80007800006 */
[----:B------:R-:W-:-:S04]  /*0790*/  IMAD.WIDE.U32 R6, R11, R14, RZ ;  /* 0x0000000e0b067225 */ /* 0x000fc800078e00ff */
[----:B------:R-:W-:Y:S01]  /*07a0*/  IMAD.X R11, RZ, RZ, RZ, P0 ;  /* 0x000000ffff0b7224 */ /* 0x000fe200000e06ff */
[----:B------:R-:W-:Y:S01]  /*07b0*/  IADD3 RZ, P0, R7, R8, RZ ;  /* 0x0000000807ff7210 */ /* 0x000fe20007f1e0ff */
[----:B------:R-:W-:-:S04]  /*07c0*/  IMAD.MOV.U32 R10, RZ, RZ, R9 ;  /* 0x000000ffff0a7224 */ /* 0x000fc800078e0009 */
[----:B------:R-:W-:-:S08]  /*07d0*/  IMAD.WIDE.U32.X R6, R13, R15, R10, P0 ;  /* 0x0000000f0d067225 */ /* 0x000fd000000e040a */
.L_x_5:
[-CC-:B------:R-:W-:Y:S01]  /*07e0*/  SHF.R.U64 R23, R6, R0.reuse, R7.reuse ;  /* 0x0000000006177219 */ /* 0x180fe20000001207 */
[----:B------:R-:W0:Y:S01]  /*07f0*/  LDC R10, c[0x0][0x618] ;  /* 0x00018600ff0a7b82 */ /* 0x000e220000000800 */
[----:B------:R-:W-:Y:S01]  /*0800*/  SHF.R.U32.HI R5, RZ, R0, R7 ;  /* 0x00000000ff057219 */ /* 0x000fe20000011607 */
[----:B------:R-:W-:Y:S01]  /*0810*/  ULDC UR4, c[0x0][0x150] ;  /* 0x0000540000047ab9 */ /* 0x000fe20000000800 */
[----:B------:R-:W-:Y:S02]  /*0820*/  IADD3 R9, P0, RZ, -R23, RZ ;  /* 0x80000017ff097210 */ /* 0x000fe40007f1e0ff */
[----:B------:R-:W-:-:S03]  /*0830*/  I2FP.F32.U32 R0, R4 ;  /* 0x0000000400007245 */ /* 0x000fc60000201000 */
[----:B------:R-:W1:Y:S01]  /*0840*/  LDC.64 R28, c[0x0][0x640] ;  /* 0x00019000ff1c7b82 */ /* 0x000e620000000a00 */
[----:B------:R-:W-:Y:S02]  /*0850*/  IMAD.X R11, RZ, RZ, ~R5, P0 ;  /* 0x000000ffff0b7224 */ /* 0x000fe400000e0e05 */
[----:B------:R-:W-:Y:S01]  /*0860*/  FMUL R0, R0, UR4 ;  /* 0x0000000400007c20 */ /* 0x000fe20008400000 */
[----:B------:R-:W-:Y:S01]  /*0870*/  IMAD.WIDE.U32 R6, R9, R20, R16 ;  /* 0x0000001409067225 */ /* 0x000fe200078e0010 */
[----:B------:R-:W-:-:S03]  /*0880*/  ULDC UR4, c[0x0][0x154] ;  /* 0x0000550000047ab9 */ /* 0x000fc60000000800 */
[----:B------:R-:W-:Y:S01]  /*0890*/  IMAD R8, R11, R20, RZ ;  /* 0x000000140b087224 */ /* 0x000fe200078e02ff */
[----:B------:R-:W2:Y:S01]  /*08a0*/  LDC R5, c[0x0][0x144] ;  /* 0x00005100ff057b82 */ /* 0x000ea20000000800 */
[----:B------:R-:W3:Y:S02]  /*08b0*/  F2I.U32.TRUNC.NTZ R0, R0 ;  /* 0x0000000000007305 */ /* 0x000ee4000020f000 */
[----:B------:R-:W-:-:S04]  /*08c0*/  IMAD R9, R9, R21, R8 ;  /* 0x0000001509097224 */ /* 0x000fc800078e0208 */
[----:B------:R-:W-:Y:S01]  /*08d0*/  IMAD.IADD R7, R7, 0x1, R9 ;  /* 0x0000000107077824 */ /* 0x000fe200078e0209 */
[----:B------:R-:W4:Y:S01]  /*08e0*/  LDC R12, c[0x0][0x608] ;  /* 0x00018200ff0c7b82 */ /* 0x000f220000000800 */
[----:B------:R-:W-:-:S03]  /*08f0*/  IMAD.MOV.U32 R9, RZ, RZ, -0x1 ;  /* 0xffffffffff097424 */ /* 0x000fc600078e00ff */
[-CC-:B0-----:R-:W-:Y:S02]  /*0900*/  SHF.R.U64 R20, R6, R10.reuse, R7.reuse ;  /* 0x0000000a06147219 */ /* 0x181fe40000001207 */
[----:B------:R-:W-:Y:S02]  /*0910*/  I2FP.F32.U32 R6, R3 ;  /* 0x0000000300067245 */ /* 0x000fe40000201000 */
[----:B------:R-:W0:Y:S01]  /*0920*/  LDC R26, c[0x0][0x658] ;  /* 0x00019600ff1a7b82 */ /* 0x000e220000000800 */
[----:B-1----:R-:W-:Y:S01]  /*0930*/  ISETP.NE.U32.AND P0, PT, R28, RZ, PT ;  /* 0x000000ff1c00720c */ /* 0x002fe20003f05070 */
[----:B---3--:R-:W-:Y:S01]  /*0940*/  IMAD.MOV R8, RZ, RZ, -R0 ;  /* 0x000000ffff087224 */ /* 0x008fe200078e0a00 */
[----:B------:R-:W-:Y:S01]  /*0950*/  SHF.R.U32.HI R7, RZ, R10, R7 ;  /* 0x0000000aff077219 */ /* 0x000fe20000011607 */
[----:B------:R-:W-:Y:S01]  /*0960*/  FMUL R6, R6, UR4 ;  /* 0x0000000406067c20 */ /* 0x000fe20008400000 */
[----:B------:R-:W-:-:S03]  /*0970*/  ISETP.NE.AND.EX P0, PT, R29, RZ, PT, P0 ;  /* 0x000000ff1d00720c */ /* 0x000fc60003f05300 */
[----:B------:R-:W1:Y:S01]  /*0980*/  LDC R14, c[0x0][0x148] ;  /* 0x00005200ff0e7b82 */ /* 0x000e620000000800 */
[----:B--2---:R-:W-:-:S07]  /*0990*/  IMAD R0, R5, R8, R4 ;  /* 0x0000000805007224 */ /* 0x004fce00078e0204 */
[----:B------:R-:W2:Y:S01]  /*09a0*/  LDC R24, c[0x0][0x600] ;  /* 0x00018000ff187b82 */ /* 0x000ea20000000800 */
[-CC-:B----4-:R-:W-:Y:S02]  /*09b0*/  SHF.R.U64 R30, R20, R12.reuse, R7.reuse ;  /* 0x0000000c141e7219 */ /* 0x190fe40000001207 */
[----:B------:R-:W-:Y:S01]  /*09c0*/  SHF.R.U32.HI R5, RZ, R12, R7 ;  /* 0x0000000cff057219 */ /* 0x000fe20000011607 */
[----:B------:R-:W-:Y:S01]  /*09d0*/  IMAD.MOV.U32 R7, RZ, RZ, 0x1 ;  /* 0x00000001ff077424 */ /* 0x000fe200078e00ff */
[----:B------:R3:W4:Y:S03]  /*09e0*/  F2I.U32.TRUNC.NTZ R12, R6 ;  /* 0x00000006000c7305 */ /* 0x000726000020f000 */
[----:B------:R-:W1:Y:S01]  /*09f0*/  LDC R15, c[0x0][0x648] ;  /* 0x00019200ff0f7b82 */ /* 0x000e620000000800 */
[-C--:B0-----:R-:W-:Y:S02]  /*0a00*/  SHF.L.U32 R4, R9, R26.reuse, RZ ;  /* 0x0000001a09047219 */ /* 0x081fe400000006ff */
[----:B------:R-:W-:-:S02]  /*0a10*/  SHF.R.U64 R32, R30, R26, R5 ;  /* 0x0000001a1e207219 */ /* 0x000fc40000001205 */
[----:B------:R-:W-:Y:S02]  /*0a20*/  LOP3.LUT R11, RZ, R4, RZ, 0x33, !PT ;  /* 0x00000004ff0b7212 */ /* 0x000fe400078e33ff */
[-C--:B------:R-:W-:Y:S01]  /*0a30*/  SHF.R.U32.HI R5, RZ, R26.reuse, R5 ;  /* 0x0000001aff057219 */ /* 0x080fe20000011605 */
[----:B------:R-:W0:Y:S01]  /*0a40*/  LDC R21, c[0x0][0x638] ;  /* 0x00018e00ff157b82 */ /* 0x000e220000000800 */
[----:B------:R-:W-:Y:S01]  /*0a50*/  SHF.L.U32 R10, R7, R26, RZ ;  /* 0x0000001a070a7219 */ /* 0x000fe200000006ff */
[----:B------:R-:W-:-:S06]  /*0a60*/  IMAD.MOV.U32 R4, RZ, RZ, R32 ;  /* 0x000000ffff047224 */ /* 0x000fcc00078e0020 */
[----:B------:R-:W0:Y:S01]  /*0a70*/  LDC R100, c[0x0][0x610] ;  /* 0x00018400ff647b82 */ /* 0x000e220000000800 */
[----:B---34-:R-:W-:Y:S05]  /*0a80*/  @!P0 BRA `(.L_x_6) ;  /* 0x0000000000288947 */ /* 0x018fea0003800000 */
[----:B------:R-:W3:Y:S02]  /*0a90*/  LDC R9, c[0x0][0x64c] ;  /* 0x00019300ff097b82 */ /* 0x000ee40000000800 */
[----:B---3--:R-:W-:-:S05]  /*0aa0*/  IADD3 R9, P0, R32, R9, RZ ;  /* 0x0000000920097210 */ /* 0x008fca0007f1e0ff */
        /* <DEDUP_REMOVED lines=8> */
.L_x_6:
[----:B-1----:R-:W-:Y:S01]  /*0b30*/  SHF.R.U64 R4, R4, R15, R5 ;  /* 0x0000000f04047219 */ /* 0x002fe20000001205 */
[----:B--2---:R-:W-:Y:S01]  /*0b40*/  VIADD R5, R24, 0xffffffff ;  /* 0xffffffff18057836 */ /* 0x004fe20000000000 */
[----:B------:R-:W-:Y:S01]  /*0b50*/  LOP3.LUT R11, R30, R11, RZ, 0xc0, !PT ;  /* 0x0000000b1e0b7212 */ /* 0x000fe200078ec0ff */
[----:B------:R-:W-:Y:S02]  /*0b60*/  IMAD.MOV R12, RZ, RZ, -R12 ;  /* 0x000000ffff0c7224 */ /* 0x000fe400078e0a0c */
[----:B------:R-:W-:Y:S01]  /*0b70*/  IMAD.MOV R6, RZ, RZ, -R4 ;  /* 0x000000ffff067224 */ /* 0x000fe200078e0a04 */
[----:B------:R-:W-:Y:S01]  /*0b80*/  LOP3.LUT R5, R20, R5, RZ, 0xc0, !PT ;  /* 0x0000000514057212 */ /* 0x000fe200078ec0ff */
[----:B------:R-:W-:Y:S02]  /*0b90*/  @P3 IMAD R0, R14, R12, R3 ;  /* 0x0000000c0e003224 */ /* 0x000fe400078e0203 */
[----:B------:R-:W-:Y:S02]  /*0ba0*/  IMAD R11, R10, R4, R11 ;  /* 0x000000040a0b7224 */ /* 0x000fe400078e020b */
[----:B0-----:R-:W-:-:S02]  /*0bb0*/  IMAD R3, R6, R21, R32 ;  /* 0x0000001506037224 */ /* 0x001fc400078e0220 */
[----:B------:R-:W-:Y:S02]  /*0bc0*/  IMAD R100, R11, R100, R0 ;  /* 0x000000640b647224 */ /* 0x000fe400078e0200 */
[----:B------:R-:W-:Y:S02]  /*0bd0*/  IMAD R3, R3, R24, R5 ;  /* 0x0000001803037224 */ /* 0x000fe400078e0205 */
[----:B------:R-:W-:-:S03]  /*0be0*/  IMAD.MOV.U32 R0, RZ, RZ, 0x1 ;  /* 0x00000001ff007424 */ /* 0x000fc600078e00ff */
[----:B------:R-:W-:Y:S02]  /*0bf0*/  SEL R90, R3, R100, !P3 ;  /* 0x00000064035a7207 */ /* 0x000fe40005800000 */
[----:B------:R-:W-:-:S07]  /*0c00*/  SEL R100, R100, R3, !P3 ;  /* 0x0000000364647207 */ /* 0x000fce0005800000 */
.L_x_4:
[----:B------:R-:W-:-:S08]  /*0c10*/  NOP ;  /* 0x0000000000007918 */ /* 0x000fd00000000000 */
[----:B------:R-:W0:Y:S02]  /*0c20*/  USETMAXREG.TRY_ALLOC.CTAPOOL UP0, 0xe8 ;  /* 0x000000e8000079c8 */ /* 0x000e240008000600 */
[----:B0-----:R-:W-:-:S13]  /*0c30*/  PLOP3.LUT P0, PT, PT, PT, UP0, 0x80, 0x0 ;  /* 0x000000000000781c */ /* 0x001fda0003f0f008 */
[----:B------:R-:W-:Y:S05]  /*0c40*/  @!P0 BRA `(.L_x_4) ;  /* 0xfffffffc00f08947 */ /* 0x000fea000383ffff */
[----:B------:R-:W-:Y:S01]  /*0c50*/  ULDC.64 UR4, c[0x0][0x598] ;  /* 0x0001660000047ab9 */ /* 0x000fe20000000a00 */
[----:B------:R-:W-:Y:S01]  /*0c60*/  ULDC.64 UR36, c[0x0][0x208] ;  /* 0x0000820000247ab9 */ /* 0x000fe20000000a00 */
[----:B------:R-:W-:-:S04]  /*0c70*/  ISETP.NE.U32.AND P0, PT, RZ, UR4, PT ;  /* 0x00000004ff007c0c */ /* 0x000fc8000bf05070 */
[----:B------:R-:W-:-:S13]  /*0c80*/  ISETP.NE.AND.EX P0, PT, RZ, UR5, PT, P0 ;  /* 0x00000005ff007c0c */ /* 0x000fda000bf05300 */
[----:B------:R-:W-:Y:S05]  /*0c90*/  @!P0 BRA `(.L_x_7) ;  /* 0x00000000001c8947 */ /* 0x000fea0003800000 */
[----:B------:R-:W0:Y:S02]  /*0ca0*/  LDC.64 R4, c[0x0][0x598] ;  /* 0x00016600ff047b82 */ /* 0x000e240000000a00 */
[----:B0-----:R-:W2:Y:S02]  /*0cb0*/  LDG.E.64 R4, desc[UR36][R4.64] ;  /* 0x0000002404047981 */ /* 0x001ea4000c1e1b00 */
[----:B--2---:R-:W-:-:S04]  /*0cc0*/  ISETP.NE.U32.AND P0, PT, R4, RZ, PT ;  /* 0x000000ff0400720c */ /* 0x004fc80003f05070 */
[----:B------:R-:W-:-:S13]  /*0cd0*/  ISETP.NE.AND.EX P0, PT, R5, RZ, PT, P0 ;  /* 0x000000ff0500720c */ /* 0x000fda0003f05300 */
[----:B------:R-:W-:Y:S05]  /*0ce0*/  @!P0 BRA `(.L_x_7) ;  /* 0x0000000000088947 */ /* 0x000fea0003800000 */
[----:B------:R0:W5:Y:S01]  /*0cf0*/  LD.E R88, desc[UR36][R4.64] ;  /* 0x0000002404587980 */ /* 0x000162000c101900 */
[----:B------:R-:W-:Y:S05]  /*0d00*/  BRA `(.L_x_8) ;  /* 0x0000000000247947 */ /* 0x000fea0003800000 */
.L_x_7:
[----:B------:R-:W-:Y:S02]  /*0d10*/  ULDC.64 UR4, c[0x0][0x588] ;  /* 0x0001620000047ab9 */ /* 0x000fe40000000a00 */
[----:B------:R-:W-:-:S04]  /*0d20*/  ISETP.NE.U32.AND P0, PT, RZ, UR4, PT ;  /* 0x00000004ff007c0c */ /* 0x000fc8000bf05070 */
[----:B------:R-:W-:-:S13]  /*0d30*/  ISETP.NE.AND.EX P0, PT, RZ, UR5, PT, P0 ;  /* 0x00000005ff007c0c */ /* 0x000fda000bf05300 */
[----:B------:R-:W-:Y:S05]  /*0d40*/  @!P0 BRA `(.L_x_9) ;  /* 0x00000000000c8947 */ /* 0x000fea0003800000 */
[----:B------:R-:W0:Y:S02]  /*0d50*/  LDC.64 R88, c[0x0][0x588] ;  /* 0x00016200ff587b82 */ /* 0x000e240000000a00 */
[----:B0-----:R1:W5:Y:S01]  /*0d60*/  LDG.E R88, desc[UR36][R88.64] ;  /* 0x0000002458587981 */ /* 0x001362000c1e1900 */
[----:B------:R-:W-:Y:S05]  /*0d70*/  BRA `(.L_x_8) ;  /* 0x0000000000087947 */ /* 0x000fea0003800000 */
.L_x_9:
[----:B------:R-:W-:Y:S02]  /*0d80*/  ULDC UR4, c[0x0][0x580] ;  /* 0x0001600000047ab9 */ /* 0x000fe40000000800 */
[----:B------:R-:W-:-:S07]  /*0d90*/  IMAD.U32 R88, RZ, RZ, UR4 ;  /* 0x00000004ff587e24 */ /* 0x000fce000f8e00ff */
.L_x_8:
[----:B------:R-:W-:Y:S02]  /*0da0*/  ULDC.64 UR4, c[0x0][0x5a0] ;  /* 0x0001680000047ab9 */ /* 0x000fe40000000a00 */
[----:B------:R-:W-:-:S04]  /*0db0*/  ISETP.NE.U32.AND P0, PT, RZ, UR4, PT ;  /* 0x00000004ff007c0c */ /* 0x000fc8000bf05070 */
[----:B------:R-:W-:-:S13]  /*0dc0*/  ISETP.NE.AND.EX P0, PT, RZ, UR5, PT, P0 ;  /* 0x00000005ff007c0c */ /* 0x000fda000bf05300 */
[----:B------:R-:W-:Y:S05]  /*0dd0*/  @!P0 BRA `(.L_x_10) ;  /* 0x00000000001c8947 */ /* 0x000fea0003800000 */
[----:B0-----:R-:W0:Y:S02]  /*0de0*/  LDC.64 R4, c[0x0][0x5a0] ;  /* 0x00016800ff047b82 */ /* 0x001e240000000a00 */
[----:B0-----:R-:W2:Y:S02]  /*0df0*/  LDG.E.64 R4, desc[UR36][R4.64] ;  /* 0x0000002404047981 */ /* 0x001ea4000c1e1b00 */
[----:B--2---:R-:W-:-:S04]  /*0e00*/  ISETP.NE.U32.AND P0, PT, R4, RZ, PT ;  /* 0x000000ff0400720c */ /* 0x004fc80003f05070 */
[----:B------:R-:W-:-:S13]  /*0e10*/  ISETP.NE.AND.EX P0, PT, R5, RZ, PT, P0 ;  /* 0x000000ff0500720c */ /* 0x000fda0003f05300 */
[----:B------:R-:W-:Y:S05]  /*0e20*/  @!P0 BRA `(.L_x_10) ;  /* 0x0000000000088947 */ /* 0x000fea0003800000 */
[----:B-1----:R0:W5:Y:S01]  /*0e30*/  LD.E R89, desc[UR36][R4.64] ;  /* 0x0000002404597980 */ /* 0x002162000c101900 */
[----:B------:R-:W-:Y:S05]  /*0e40*/  BRA `(.L_x_11) ;  /* 0x0000000000247947 */ /* 0x000fea0003800000 */
.L_x_10:
[----:B------:R-:W-:Y:S02]  /*0e50*/  ULDC.64 UR4, c[0x0][0x590] ;  /* 0x0001640000047ab9 */ /* 0x000fe40000000a00 */
[----:B------:R-:W-:-:S04]  /*0e60*/  ISETP.NE.U32.AND P0, PT, RZ, UR4, PT ;  /* 0x00000004ff007c0c */ /* 0x000fc8000bf05070 */
[----:B------:R-:W-:-:S13]  /*0e70*/  ISETP.NE.AND.EX P0, PT, RZ, UR5, PT, P0 ;  /* 0x00000005ff007c0c */ /* 0x000fda000bf05300 */
[----:B------:R-:W-:Y:S05]  /*0e80*/  @!P0 BRA `(.L_x_12) ;  /* 0x00000000000c8947 */ /* 0x000fea0003800000 */
[----:B0-----:R-:W1:Y:S02]  /*0e90*/  LDC.64 R4, c[0x0][0x590] ;  /* 0x00016400ff047b82 */ /* 0x001e640000000a00 */
[----:B-1----:R1:W5:Y:S01]  /*0ea0*/  LDG.E R89, desc[UR36][R4.64] ;  /* 0x0000002404597981 */ /* 0x002362000c1e1900 */
[----:B------:R-:W-:Y:S05]  /*0eb0*/  BRA `(.L_x_11) ;  /* 0x0000000000087947 */ /* 0x000fea0003800000 */
.L_x_12:
[----:B------:R-:W-:Y:S02]  /*0ec0*/  ULDC UR4, c[0x0][0x584] ;  /* 0x0001610000047ab9 */ /* 0x000fe40000000800 */
[----:B-1----:R-:W-:-:S07]  /*0ed0*/  IMAD.U32 R89, RZ, RZ, UR4 ;  /* 0x00000004ff597e24 */ /* 0x002fce000f8e00ff */
.L_x_11:
[----:B------:R-:W-:-:S13]  /*0ee0*/  LOP3.LUT P0, RZ, R0, 0xff, RZ, 0xc0, !PT ;  /* 0x000000ff00ff7812 */ /* 0x000fda000780c0ff */
[----:B------:R-:W-:Y:S05]  /*0ef0*/  @!P0 EXIT ;  /* 0x000000000000894d */ /* 0x000fea0003800000 */
[----:B------:R-:W-:Y:S01]  /*0f00*/  ULDC UR4, c[0x0][0x28c] ;  /* 0x0000a30000047ab9 */ /* 0x000fe20000000800 */
[----:B------:R-:W-:Y:S01]  /*0f10*/  LOP3.LUT R104, R19, 0x1, RZ, 0xfc, !PT ;  /* 0x0000000113687812 */ /* 0x000fe200078efcff */
[----:B------:R-:W-:Y:S01]  /*0f20*/  UIADD3 UR4, UR4, 0x1f, URZ ;  /* 0x0000001f04047890 */ /* 0x000fe2000fffe03f */
[----:B------:R-:W-:Y:S01]  /*0f30*/  UMOV UR38, URZ ;  /* 0x0000003f00267c82 */ /* 0x000fe20008000000 */
[----:B------:R-:W-:Y:S02]  /*0f40*/  UMOV UR39, URZ ;  /* 0x0000003f00277c82 */ /* 0x000fe40008000000 */
[----:B------:R-:W-:-:S04]  /*0f50*/  USHF.R.S32.HI UR5, URZ, 0x1f, UR4 ;  /* 0x0000001f3f057899 */ /* 0x000fc80008011404 */
[----:B------:R-:W-:-:S04]  /*0f60*/  ULEA.HI UR5, UR5, UR4, URZ, 0x5 ;  /* 0x0000000405057291 */ /* 0x000fc8000f8f283f */
[----:B------:R-:W-:-:S12]  /*0f70*/  USHF.R.S32.HI UR40, URZ, 0x5, UR5 ;  /* 0x000000053f287899 */ /* 0x000fd80008011405 */
.L_x_156:
[----:B------:R-:W-:Y:S01]  /*0f80*/  LOP3.LUT R0, R18, 0x80, RZ, 0xc0, !PT ;  /* 0x0000008012007812 */ /* 0x000fe200078ec0ff */
[----:B------:R-:W2:Y:S01]  /*0f90*/  S2UR UR7, SR_CgaCtaId ;  /* 0x00000000000779c3 */ /* 0x000ea20000008800 */
[----:B------:R-:W-:Y:S02]  /*0fa0*/  UMOV UR6, 0x400 ;  /* 0x0000040000067882 */ /* 0x000fe40000000000 */
[----:B------:R-:W-:-:S06]  /*0fb0*/  SHF.R.U32.HI R0, RZ, 0x7, R0 ;  /* 0x00000007ff007819 */ /* 0x000fcc0000011600 */
[----:B---3--:R-:W3:Y:S01]  /*0fc0*/  SHFL.IDX PT, R0, R0, RZ, 0x1f ;  /* 0x00001fff00007589 */ /* 0x008ee200000e0000 */
[----:B--2---:R-:W-:Y:S01]  /*0fd0*/  ULEA UR42, UR7, UR6, 0x18 ;  /* 0x00000006072a7291 */ /* 0x004fe2000f8ec03f */
[----:B---3--:R-:W-:-:S13]  /*0fe0*/  R2UR UR4, R0 ;  /* 0x00000000000472ca */ /* 0x008fda00000e0000 */
[----:B------:R-:W-:-:S04]  /*0ff0*/  ULEA.HI UR5, UR4, UR4, URZ, 0x1 ;  /* 0x0000000404057291 */ /* 0x000fc8000f8f083f */
[----:B------:R-:W-:-:S04]  /*1000*/  ULOP3.LUT UR5, UR5, 0x7fffe, URZ, 0xc0, !UPT ;  /* 0x0007fffe05057892 */ /* 0x000fc8000f8ec03f */
[----:B------:R-:W-:-:S03]  /*1010*/  UIADD3 UR5, UR4, -UR5, URZ ;  /* 0x8000000504057290 */ /* 0x000fc6000fffe03f */
[----:B------:R-:W-:Y:S01]  /*1020*/  ULDC UR4, c[0x0][0x28c] ;  /* 0x0000a30000047ab9 */ /* 0x000fe20000000800 */
[----:B------:R-:W-:Y:S01]  /*1030*/  ULEA UR5, UR5, UR42, 0xd ;  /* 0x0000002a05057291 */ /* 0x000fe2000f8e683f */
[----:B------:R-:W-:-:S03]  /*1040*/  ISETP.LT.AND P0, PT, RZ, UR4, PT ;  /* 0x00000004ff007c0c */ /* 0x000fc6000bf01270 */
[----:B------:R-:W-:-:S04]  /*1050*/  UIADD3 UR5, UR5, 0x180, URZ ;  /* 0x0000018005057890 */ /* 0x000fc8000fffe03f */
[----:B------:R-:W-:-:S04]  /*1060*/  USHF.R.U32.HI UR5, URZ, 0x4, UR5 ;  /* 0x000000043f057899 */ /* 0x000fc80008011605 */
[----:B------:R-:W-:Y:S02]  /*1070*/  ULOP3.LUT UR41, UR5, 0x3fff, URZ, 0xc0, !UPT ;  /* 0x00003fff05297892 */ /* 0x000fe4000f8ec03f */
[----:B01--4-:R-:W-:Y:S10]  /*1080*/  @P0 BRA `(.L_x_13) ;  /* 0x0000000000400947 */ /* 0x013ff40003800000 */
[----:B------:R-:W-:Y:S01]  /*1090*/  MOV R0, 0x0 ;  /* 0x0000000000007802 */ /* 0x000fe20000000f00 */
[----:B------:R-:W-:Y:S01]  /*10a0*/  ULDC.64 UR4, c[0x4][0x68] ;  /* 0x01001a0000047ab9 */ /* 0x000fe20000000a00 */
[----:B------:R-:W-:Y:S01]  /*10b0*/  ULDC.64 UR6, c[0x4][0x8] ;  /* 0x0100020000067ab9 */ /* 0x000fe20000000a00 */
[----:B01----:R-:W-:Y:S01]  /*10c0*/  IMAD.U32 R4, RZ, RZ, UR4 ;  /* 0x00000004ff047e24 */ /* 0x003fe2000f8e00ff */
[----:B------:R0:W1:Y:S01]  /*10d0*/  LDC.64 R14, c[0x4][R0] ;  /* 0x01000000000e7b82 */ /* 0x0000620000000a00 */
[----:B------:R-:W-:Y:S01]  /*10e0*/  IMAD.U32 R5, RZ, RZ, UR5 ;  /* 0x00000005ff057e24 */ /* 0x000fe2000f8e00ff */
[----:B------:R-:W-:Y:S01]  /*10f0*/  ULDC.64 UR4, c[0x4][0x70] ;  /* 0x01001c0000047ab9 */ /* 0x000fe20000000a00 */
[----:B------:R-:W-:Y:S02]  /*1100*/  IMAD.U32 R10, RZ, RZ, UR6 ;  /* 0x00000006ff0a7e24 */ /* 0x000fe4000f8e00ff */
[----:B------:R-:W-:Y:S02]  /*1110*/  IMAD.U32 R6, RZ, RZ, UR4 ;  /* 0x00000004ff067e24 */ /* 0x000fe4000f8e00ff */
[----:B------:R-:W-:-:S02]  /*1120*/  IMAD.U32 R7, RZ, RZ, UR5 ;  /* 0x00000005ff077e24 */ /* 0x000fc4000f8e00ff */
[----:B------:R-:W-:Y:S02]  /*1130*/  IMAD.U32 R11, RZ, RZ, UR7 ;  /* 0x00000007ff0b7e24 */ /* 0x000fe4000f8e00ff */
[----:B------:R-:W-:Y:S02]  /*1140*/  IMAD.MOV.U32 R8, RZ, RZ, 0x1e1 ;  /* 0x000001e1ff087424 */ /* 0x000fe400078e00ff */
[----:B------:R-:W-:Y:S02]  /*1150*/  IMAD.MOV.U32 R12, RZ, RZ, 0x1 ;  /* 0x00000001ff0c7424 */ /* 0x000fe400078e00ff */
[----:B0-----:R-:W-:-:S07]  /*1160*/  IMAD.MOV.U32 R13, RZ, RZ, RZ ;  /* 0x000000ffff0d7224 */ /* 0x001fce00078e00ff */
[----:B------:R-:W-:-:S07]  /*1170*/  LEPC R20, `(.L_x_13) ;  /* 0x000000001014794e */ /* 0x000fce0000000000 */
[----:B-1---5:R-:W-:Y:S05]  /*1180*/  CALL.ABS.NOINC R14 ;  /* 0x000000000e007343 */ /* 0x022fea0003c00000 */
.L_x_13:
[----:B------:R-:W-:-:S13]  /*1190*/  ISETP.NE.AND P0, PT, R104, 0x3, PT ;  /* 0x000000036800780c */ /* 0x000fda0003f05270 */
[----:B------:R-:W-:Y:S05]  /*11a0*/  @!P0 BRA `(.L_x_14) ;  /* 0x0000000000048947 */ /* 0x000fea0003800000 */
[----:B------:R-:W-:Y:S01]  /*11b0*/  BPT.TRAP 0x1 ;  /* 0x000000040000795c */ /* 0x000fe20000300000 */
.L_x_14:
[----:B------:R-:W-:Y:S02]  /*11c0*/  IMAD.U32 R3, RZ, RZ, UR39 ;  /* 0x00000027ff037e24 */ /* 0x000fe4000f8e00ff */
[----:B------:R-:W-:-:S03]  /*11d0*/  IMAD.U32 R0, RZ, RZ, UR38 ;  /* 0x00000026ff007e24 */ /* 0x000fc6000f8e00ff */
[----:B------:R-:W-:Y:S02]  /*11e0*/  LEA R3, R3, UR42, 0x3 ;  /* 0x0000002a03037c11 */ /* 0x000fe4000f8e18ff */
[----:B------:R-:W-:-:S04]  /*11f0*/  SHF.L.U32 R0, R0, 0x1f, RZ ;  /* 0x0000001f00007819 */ /* 0x000fc800000006ff */
[----:B------:R2:W3:Y:S01]  /*1200*/  SYNCS.PHASECHK.TRANS64.TRYWAIT P1, [R3+URZ], R0 ;  /* 0x00000000030075a7 */ /* 0x0004e2000802017f */
[----:B------:R-:W-:Y:S05]  /*1210*/  @!P0 BRA `(.L_x_15) ;  /* 0x0000000000048947 */ /* 0x000fea0003800000 */
[----:B------:R-:W-:Y:S01]  /*1220*/  BPT.TRAP 0x1 ;  /* 0x000000040000795c */ /* 0x000fe20000300000 */
.L_x_15:
[----:B---3--:R-:W-:Y:S05]  /*1230*/  @P1 BRA `(.L_x_16) ;  /* 0x0000000000081947 */ /* 0x008fea0003800000 */
[----:B------:R-:W3:Y:S02]  /*1240*/  SYNCS.PHASECHK.TRANS64.TRYWAIT P1, [R3+URZ], R0 ;  /* 0x00000000030075a7 */ /* 0x000ee4000802017f */
[----:B---3--:R-:W-:Y:S05]  /*1250*/  @!P1 BRA `(.L_x_17) ;  /* 0x0000007400309947 */ /* 0x008fea0003800000 */
.L_x_16:
[----:B------:R-:W-:-:S04]  /*1260*/  UISETP.LT.AND UP0, UPT, UR40, 0x1, UPT ;  /* 0x000000012800788c */ /* 0x000fc8000bf01270 */
[----:B------:R-:W-:-:S04]  /*1270*/  USEL UR4, UR40, 0x1, UP0 ;  /* 0x0000000128047887 */ /* 0x000fc80008000000 */
[----:B------:R-:W-:-:S06]  /*1280*/  UIADD3 UR4, UR40, -UR4, URZ ;  /* 0x8000000428047290 */ /* 0x000fcc000fffe03f */
[----:B--23--:R-:W-:Y:S01]  /*1290*/  IMAD.U32 R0, RZ, RZ, UR4 ;  /* 0x00000004ff007e24 */ /* 0x00cfe2000f8e00ff */
[----:B------:R-:W-:Y:S05]  /*12a0*/  WARPSYNC.ALL ;  /* 0x0000000000007948 */ /* 0x000fea0003800000 */
[----:B------:R-:W-:Y:S01]  /*12b0*/  ISETP.GE.AND P1, PT, R0, 0x1, PT ;  /* 0x000000010000780c */ /* 0x000fe20003f26270 */
[----:B------:R-:W-:Y:S01]  /*12c0*/  UIADD3 UR4, UR42, 0x30180, URZ ;  /* 0x000301802a047890 */ /* 0x000fe2000fffe03f */
[----:B------:R-:W-:Y:S01]  /*12d0*/  WARPGROUP.ARRIVE ;  /* 0x00000000000079c5 */ /* 0x000fe20000000000 */
[----:B------:R-:W-:Y:S01]  /*12e0*/  UMOV UR9, 0x40000040 ;  /* 0x4000004000097882 */ /* 0x000fe20000000000 */
[----:B------:R-:W-:Y:S01]  /*12f0*/  UMOV UR11, 0x40000040 ;  /* 0x40000040000b7882 */ /* 0x000fe20000000000 */
[----:B------:R-:W-:-:S04]  /*1300*/  USHF.R.U32.HI UR4, URZ, 0x4, UR4 ;  /* 0x000000043f047899 */ /* 0x000fc80008011604 */
[----:B------:R-:W-:Y:S02]  /*1310*/  ULOP3.LUT UR5, UR4, 0x3fff, URZ, 0xc0, !UPT ;  /* 0x00003fff04057892 */ /* 0x000fe4000f8ec03f */
[----:B------:R-:W-:Y:S02]  /*1320*/  ULOP3.LUT UR4, UR41, 0x10000, URZ, 0xfc, !UPT ;  /* 0x0001000029047892 */ /* 0x000fe4000f8efc3f */
[----:B------:R-:W-:Y:S02]  /*1330*/  ULOP3.LUT UR5, UR5, 0x10000, URZ, 0xfc, !UPT ;  /* 0x0001000005057892 */ /* 0x000fe4000f8efc3f */
[----:B------:R-:W-:Y:S02]  /*1340*/  ULEA UR7, UR39, UR4, 0xb ;  /* 0x0000000427077291 */ /* 0x000fe4000f8e583f */
[----:B------:R-:W-:Y:S02]  /*1350*/  ULEA UR6, UR39, UR5, 0x9 ;  /* 0x0000000527067291 */ /* 0x000fe4000f8e483f */
[----:B------:R-:W-:-:S03]  /*1360*/  UIADD3 UR12, UR7, 0x400, URZ ;  /* 0x00000400070c7890 */ /* 0x000fc6000fffe03f */
[----:B------:R-:W-:Y:S02]  /*1370*/  UMOV UR8, UR7 ;  /* 0x0000000700087c82 */ /* 0x000fe40008000000 */
[----:B------:R-:W-:Y:S02]  /*1380*/  UMOV UR10, UR6 ;  /* 0x00000006000a7c82 */ /* 0x000fe40008000000 */
[----:B------:R-:W-:Y:S01]  /*1390*/  HGMMA.64x64x8.F32.TF32 R56, gdesc[UR8], RZ, !UPT, gsb0 ;  /* 0x04e00000083879f0 */ /* 0x000fe2000c0028ff */
[----:B------:R-:W-:Y:S01]  /*13a0*/  UMOV UR8, UR12 ;  /* 0x0000000c00087c82 */ /* 0x000fe20008000000 */
[----:B------:R-:W-:Y:S01]  /*13b0*/  UMOV UR9, 0x40000040 ;  /* 0x4000004000097882 */ /* 0x000fe20000000000 */
[----:B------:R-:W-:Y:S01]  /*13c0*/  UIADD3 UR12, UR7, 0x402, URZ ;  /* 0x00000402070c7890 */ /* 0x000fe2000fffe03f */
[----:B------:R-:W-:Y:S02]  /*13d0*/  WARPGROUP.DEPBAR.LE gsb0, 0x0 ;  /* 0x00008000000079c5 */ /* 0x000fe40000010000 */
[----:B------:R-:W-:-:S06]  /*13e0*/  WARPGROUP.ARRIVE ;  /* 0x00000000000079c5 */ /* 0x000fcc0000000000 */
[----:B------:R-:W-:Y:S01]  /*13f0*/  HGMMA.64x64x8.F32.TF32 R24, gdesc[UR8], RZ, !UPT, gsb0 ;  /* 0x04e00000081879f0 */ /* 0x000fe2000c0028ff */
[----:B------:R-:W-:Y:S02]  /*1400*/  UIADD3 UR8, UR7, 0x2, URZ ;  /* 0x0000000207087890 */ /* 0x000fe4000fffe03f */
[----:B------:R-:W-:Y:S01]  /*1410*/  UIADD3 UR10, UR6, 0x2, URZ ;  /* 0x00000002060a7890 */ /* 0x000fe2000fffe03f */
[----:B------:R-:W-:Y:S01]  /*1420*/  UMOV UR9, 0x40000040 ;  /* 0x4000004000097882 */ /* 0x000fe20000000000 */
[----:B------:R-:W-:Y:S01]  /*1430*/  UMOV UR11, 0x40000040 ;  /* 0x40000040000b7882 */ /* 0x000fe20000000000 */
[----:B------:R-:W-:Y:S02]  /*1440*/  WARPGROUP.DEPBAR.LE gsb0, 0x0 ;  /* 0x00008000000079c5 */ /* 0x000fe40000010000 */
[----:B------:R-:W-:-:S06]  /*1450*/  WARPGROUP.ARRIVE ;  /* 0x00000000000079c5 */ /* 0x000fcc0000000000 */
[----:B------:R-:W-:Y:S01]  /*1460*/  HGMMA.64x64x8.F32.TF32 R56, gdesc[UR8], R56, gsb0 ;  /* 0x04e00000083879f0 */ /* 0x000fe20008002838 */
[----:B------:R-:W-:Y:S01]  /*1470*/  UMOV UR8, UR12 ;  /* 0x0000000c00087c82 */ /* 0x000fe20008000000 */
[----:B------:R-:W-:Y:S01]  /*1480*/  UMOV UR9, 0x40000040 ;  /* 0x4000004000097882 */ /* 0x000fe20000000000 */
[----:B------:R-:W-:Y:S01]  /*1490*/  UIADD3 UR12, UR7, 0x404, URZ ;  /* 0x00000404070c7890 */ /* 0x000fe2000fffe03f */
[----:B------:R-:W-:Y:S02]  /*14a0*/  WARPGROUP.DEPBAR.LE gsb0, 0x0 ;  /* 0x00008000000079c5 */ /* 0x000fe40000010000 */
[----:B------:R-:W-:-:S06]  /*14b0*/  WARPGROUP.ARRIVE ;  /* 0x00000000000079c5 */ /* 0x000fcc0000000000 */
[----:B------:R-:W-:Y:S01]  /*14c0*/  HGMMA.64x64x8.F32.TF32 R24, gdesc[UR8], R24, gsb0 ;  /* 0x04e00000081879f0 */ /* 0x000fe20008002818 */
        /* <DEDUP_REMOVED lines=9> */
[----:B------:R-:W-:Y:S02]  /*1560*/  WARPGROUP.DEPBAR.LE gsb0, 0x0 ;  /* 0x00008000000079c5 */ /* 0x000fe40000010000 */
[----:B------:R-:W-:-:S06]  /*1570*/  WARPGROUP.ARRIVE ;  /* 0x00000000000079c5 */ /* 0x000fcc0000000000 */
[----:B------:R-:W-:Y:S01]  /*1580*/  HGMMA.64x64x8.F32.TF32 R24, gdesc[UR8], R24, gsb0 ;  /* 0x04e00000081879f0 */ /* 0x000fe20008002818 */
[----:B------:R-:W-:Y:S02]  /*1590*/  UIADD3 UR8, UR7, 0x6, URZ ;  /* 0x0000000607087890 */ /* 0x000fe4000fffe03f */
[----:B------:R-:W-:Y:S01]  /*15a0*/  UIADD3 UR10, UR6, 0x6, URZ ;  /* 0x00000006060a7890 */ /* 0x000fe2000fffe03f */
[----:B------:R-:W-:Y:S01]  /*15b0*/  UMOV UR9, 0x40000040 ;  /* 0x4000004000097882 */ /* 0x000fe20000000000 */
[----:B------:R-:W-:Y:S01]  /*15c0*/  UMOV UR11, 0x40000040 ;  /* 0x40000040000b7882 */ /* 0x000fe20000000000 */
[----:B------:R-:W-:Y:S01]  /*15d0*/  UIADD3 UR7, UR7, 0x406, URZ ;  /* 0x0000040607077890 */ /* 0x000fe2000fffe03f */
[----:B------:R-:W-:Y:S02]  /*15e0*/  WARPGROUP.DEPBAR.LE gsb0, 0x0 ;  /* 0x00008000000079c5 */ /* 0x000fe40000010000 */
[----:B------:R-:W-:-:S06]  /*15f0*/  WARPGROUP.ARRIVE ;  /* 0x00000000000079c5 */ /* 0x000fcc0000000000 */
[----:B------:R-:W-:Y:S01]  /*1600*/  HGMMA.64x64x8.F32.TF32 R56, gdesc[UR8], R56, gsb0 ;  /* 0x04e00000083879f0 */ /* 0x000fe20008002838 */
[----:B------:R-:W-:Y:S01]  /*1610*/  UMOV UR8, UR7 ;  /* 0x0000000700087c82 */ /* 0x000fe20008000000 */
[----:B------:R-:W-:Y:S01]  /*1620*/  UMOV UR9, 0x40000040 ;  /* 0x4000004000097882 */ /* 0x000fe20000000000 */
[----:B------:R-:W-:Y:S02]  /*1630*/  WARPGROUP.DEPBAR.LE gsb0, 0x0 ;  /* 0x00008000000079c5 */ /* 0x000fe40000010000 */
[----:B------:R-:W-:-:S06]  /*1640*/  WARPGROUP.ARRIVE ;  /* 0x00000000000079c5 */ /* 0x000fcc0000000000 */
[----:B------:R-:W-:Y:S03]  /*1650*/  HGMMA.64x64x8.F32.TF32 R24, gdesc[UR8], R24, gsb0 ;  /* 0x04e00000081879f0 */ /* 0x000fe60008002818 */
[----:B------:R-:W-:Y:S02]  /*1660*/  WARPGROUP.DEPBAR.LE gsb0, 0x0 ;  /* 0x00008000000079c5 */ /* 0x000fe40000010000 */
[----:B------:R-:W-:Y:S05]  /*1670*/  @!P1 BRA `(.L_x_18) ;  /* 0x0000000400789947 */ /* 0x000fea0003800000 */
[----:B------:R-:W-:-:S04]  /*1680*/  UIADD3 UR6, UR39, 0x1, URZ ;  /* 0x0000000127067890 */ /* 0x000fc8000fffe03f */
[----:B------:R-:W-:-:S04]  /*1690*/  UISETP.NE.AND UP0, UPT, UR6, 0x6, UPT ;  /* 0x000000060600788c */ /* 0x000fc8000bf05270 */
[----:B------:R-:W-:Y:S02]  /*16a0*/  USEL UR7, URZ, 0x1, UP0 ;  /* 0x000000013f077887 */ /* 0x000fe40008000000 */
[----:B------:R-:W-:Y:S02]  /*16b0*/  USEL UR6, UR6, URZ, UP0 ;  /* 0x0000003f06067287 */ /* 0x000fe40008000000 */
[----:B------:R-:W-:-:S06]  /*16c0*/  ULOP3.LUT UR7, UR38, UR7, URZ, 0x3c, !UPT ;  /* 0x0000000726077292 */ /* 0x000fcc000f8e3c3f */
[----:B01----:R-:W-:Y:S01]  /*16d0*/  IMAD.U32 R5, RZ, RZ, UR7 ;  /* 0x00000007ff057e24 */ /* 0x003fe2000f8e00ff */
[----:B------:R-:W-:-:S06]  /*16e0*/  UMOV UR7, UR39 ;  /* 0x0000002700077c82 */ /* 0x000fcc0008000000 */
.L_x_25:
[----:B01----:R-:W-:Y:S05]  /*16f0*/  @!P0 BRA `(.L_x_19) ;  /* 0x0000000000048947 */ /* 0x003fea0003800000 */
[----:B------:R-:W-:Y:S01]  /*1700*/  BPT.TRAP 0x1 ;  /* 0x000000040000795c */ /* 0x000fe20000300000 */
.L_x_19:
[----:B------:R-:W0:Y:S01]  /*1710*/  S2UR UR9, SR_CgaCtaId ;  /* 0x00000000000979c3 */ /* 0x000e220000008800 */
[----:B------:R-:W-:Y:S01]  /*1720*/  UMOV UR8, 0x400 ;  /* 0x0000040000087882 */ /* 0x000fe20000000000 */
[----:B------:R-:W-:Y:S01]  /*1730*/  SHF.L.U32 R3, R5, 0x1f, RZ ;  /* 0x0000001f05037819 */ /* 0x000fe200000006ff */
[----:B0-----:R-:W-:-:S04]  /*1740*/  ULEA UR15, UR9, UR8, 0x18 ;  /* 0x00000008090f7291 */ /* 0x001fc8000f8ec03f */
[----:B------:R-:W-:-:S09]  /*1750*/  ULEA UR8, UR6, UR15, 0x3 ;  /* 0x0000000f06087291 */ /* 0x000fd2000f8e183f */
[----:B------:R0:W1:Y:S01]  /*1760*/  SYNCS.PHASECHK.TRANS64.TRYWAIT P1, [UR8], R3 ;  /* 0x00000003ff0075a7 */ /* 0x0000620008020148 */
[----:B------:R-:W-:Y:S05]  /*1770*/  @!P0 BRA `(.L_x_20) ;  /* 0x0000000000048947 */ /* 0x000fea0003800000 */
[----:B------:R-:W-:Y:S01]  /*1780*/  BPT.TRAP 0x1 ;  /* 0x000000040000795c */ /* 0x000fe20000300000 */
.L_x_20:
[----:B-1----:R-:W-:Y:S05]  /*1790*/  @P1 BRA `(.L_x_21) ;  /* 0x0000000000081947 */ /* 0x002fea0003800000 */
[----:B------:R-:W1:Y:S02]  /*17a0*/  SYNCS.PHASECHK.TRANS64.TRYWAIT P1, [UR8], R3 ;  /* 0x00000003ff0075a7 */ /* 0x000e640008020148 */
[----:B-1----:R-:W-:Y:S05]  /*17b0*/  @!P1 BRA `(.L_x_22) ;  /* 0x0000006c00ec9947 */ /* 0x002fea0003800000 */
.L_x_21:
[----:B------:R-:W-:Y:S01]  /*17c0*/  ULEA UR12, UR6, UR5, 0x9 ;  /* 0x00000005060c7291 */ /* 0x000fe2000f8e483f */
[----:B------:R-:W-:Y:S01]  /*17d0*/  WARPGROUP.ARRIVE ;  /* 0x00000000000079c5 */ /* 0x000fe20000000000 */
[----:B------:R-:W-:Y:S01]  /*17e0*/  ULEA UR13, UR6, UR4, 0xb ;  /* 0x00000004060d7291 */ /* 0x000fe2000f8e583f */
[----:B------:R-:W-:Y:S01]  /*17f0*/  UMOV UR11, 0x40000040 ;  /* 0x40000040000b7882 */ /* 0x000fe20000000000 */
[----:B------:R-:W-:Y:S02]  /*1800*/  UMOV UR9, 0x40000040 ;  /* 0x4000004000097882 */ /* 0x000fe40000000000 */
[----:B------:R-:W-:Y:S01]  /*1810*/  UIADD3 UR14, UR13, 0x400, URZ ;  /* 0x000004000d0e7890 */ /* 0x000fe2000fffe03f */
[----:B------:R-:W-:Y:S02]  /*1820*/  UMOV UR10, UR12 ;  /* 0x0000000c000a7c82 */ /* 0x000fe40008000000 */
[----:B------:R-:W-:Y:S02]  /*1830*/  UMOV UR8, UR13 ;  /* 0x0000000d00087c82 */ /* 0x000fe40008000000 */
[----:B------:R-:W-:Y:S01]  /*1840*/  HGMMA.64x64x8.F32.TF32 R56, gdesc[UR8], R56, gsb0 ;  /* 0x04e00000083879f0 */ /* 0x000fe20008002838 */
[----:B------:R-:W-:Y:S01]  /*1850*/  UMOV UR9, 0x40000040 ;  /* 0x4000004000097882 */ /* 0x000fe20000000000 */
[----:B------:R-:W-:Y:S01]  /*1860*/  UMOV UR8, UR14 ;  /* 0x0000000e00087c82 */ /* 0x000fe20008000000 */
[----:B------:R-:W-:Y:S01]  /*1870*/  UIADD3 UR14, UR13, 0x402, URZ ;  /* 0x000004020d0e7890 */ /* 0x000fe2000fffe03f */
[----:B------:R-:W-:-:S02]  /*1880*/  WARPGROUP.DEPBAR.LE gsb0, 0x0 ;  /* 0x00008000000079c5 */ /* 0x000fc40000010000 */
        /* <DEDUP_REMOVED lines=42> */
[----:B------:R-:W-:Y:S01]  /*1b30*/  BPT.TRAP 0x1 ;  /* 0x000000040000795c */ /* 0x000fe20000300000 */
.L_x_23:
[----:B------:R-:W-:Y:S01]  /*1b40*/  ULEA UR8, UR7, UR15, 0x3 ;  /* 0x0000000f07087291 */ /* 0x000fe2000f8e183f */
[----:B------:R-:W-:-:S03]  /*1b50*/  ISETP.GT.U32.AND P1, PT, R19, 0x1, PT ;  /* 0x000000011300780c */ /* 0x000fc60003f24070 */
[----:B------:R-:W-:-:S04]  /*1b60*/  UIADD3 UR8, UR8, 0x30, URZ ;  /* 0x0000003008087890 */ /* 0x000fc8000fffe03f */
[----:B------:R-:W-:-:S09]  /*1b70*/  UPRMT UR8, URZ, 0x654, UR8 ;  /* 0x000006543f087896 */ /* 0x000fd20008000008 */
[----:B------:R-:W-:Y:S01]  /*1b80*/  SYNCS.ARRIVE.TRANS64.RED.A1T0 RZ, [UR8], RZ ;  /* 0x000000ffffff79a7 */ /* 0x000fe20008100408 */
[----:B------:R-:W-:Y:S05]  /*1b90*/  @P1 BRA `(.L_x_24) ;  /* 0x0000000000041947 */ /* 0x000fea0003800000 */
[----:B------:R-:W-:Y:S01]  /*1ba0*/  BPT.TRAP 0x1 ;  /* 0x000000040000795c */ /* 0x000fe20000300000 */
.L_x_24:
[----:B------:R-:W-:Y:S01]  /*1bb0*/  UIADD3 UR6, UR6, 0x1, URZ ;  /* 0x0000000106067890 */ /* 0x000fe2000fffe03f */
[C---:B------:R-:W-:Y:S01]  /*1bc0*/  ISETP.GT.AND P1, PT, R0.reuse, 0x1, PT ;  /* 0x000000010000780c */ /* 0x040fe20003f24270 */
[----:B------:R-:W-:Y:S01]  /*1bd0*/  UIADD3 UR7, UR7, 0x1, URZ ;  /* 0x0000000107077890 */ /* 0x000fe2000fffe03f */
[----:B------:R-:W-:Y:S01]  /*1be0*/  VIADD R0, R0, 0xffffffff ;  /* 0xffffffff00007836 */ /* 0x000fe20000000000 */
[----:B------:R-:W-:Y:S02]  /*1bf0*/  UISETP.NE.AND UP0, UPT, UR6, 0x6, UPT ;  /* 0x000000060600788c */ /* 0x000fe4000bf05270 */
[----:B------:R-:W-:Y:S02]  /*1c00*/  UISETP.NE.AND UP1, UPT, UR7, 0x6, UPT ;  /* 0x000000060700788c */ /* 0x000fe4000bf25270 */
[----:B------:R-:W-:Y:S02]  /*1c10*/  USEL UR8, URZ, 0x1, UP0 ;  /* 0x000000013f087887 */ /* 0x000fe40008000000 */
[----:B------:R-:W-:-:S02]  /*1c20*/  USEL UR6, UR6, URZ, UP0 ;  /* 0x0000003f06067287 */ /* 0x000fc40008000000 */
[----:B------:R-:W-:Y:S02]  /*1c30*/  USEL UR7, UR7, URZ, UP1 ;  /* 0x0000003f07077287 */ /* 0x000fe40008800000 */
[----:B------:R-:W-:Y:S01]  /*1c40*/  LOP3.LUT R5, R5, UR8, RZ, 0x3c, !PT ;  /* 0x0000000805057c12 */ /* 0x000fe2000f8e3cff */
[----:B------:R-:W-:Y:S09]  /*1c50*/  @P1 BRA `(.L_x_25) ;  /* 0xfffffff800a41947 */ /* 0x000ff2000383ffff */
.L_x_18:
[----:B------:R-:W2:Y:S02]  /*1c60*/  LDC R0, c[0x0][0x28c] ;  /* 0x0000a300ff007b82 */ /* 0x000ea40000000800 */
[----:B--2---:R-:W-:-:S13]  /*1c70*/  ISETP.GE.AND P1, PT, R0, 0x1, PT ;  /* 0x000000010000780c */ /* 0x004fda0003f26270 */
[----:B------:R-:W-:Y:S05]  /*1c80*/  @!P1 BRA `(.L_x_26) ;  /* 0x0000000000489947 */ /* 0x000fea0003800000 */
[----:B------:R-:W-:Y:S05]  /*1c90*/  @!P0 BRA `(.L_x_27) ;  /* 0x0000000000048947 */ /* 0x000fea0003800000 */
[----:B------:R-:W-:Y:S01]  /*1ca0*/  BPT.TRAP 0x1 ;  /* 0x000000040000795c */ /* 0x000fe20000300000 */
.L_x_27:
[----:B------:R-:W2:Y:S01]  /*1cb0*/  S2UR UR7, SR_CgaCtaId ;  /* 0x00000000000779c3 */ /* 0x000ea20000008800 */
[----:B------:R-:W-:Y:S01]  /*1cc0*/  UISETP.LT.AND UP0, UPT, UR40, 0x1, UPT ;  /* 0x000000012800788c */ /* 0x000fe2000bf01270 */
[----:B------:R-:W-:-:S03]  /*1cd0*/  ISETP.GT.U32.AND P0, PT, R19, 0x1, PT ;  /* 0x000000011300780c */ /* 0x000fc60003f04070 */
[----:B------:R-:W-:-:S04]  /*1ce0*/  USEL UR6, UR40, 0x1, UP0 ;  /* 0x0000000128067887 */ /* 0x000fc80008000000 */
[----:B------:R-:W-:-:S04]  /*1cf0*/  UIADD3 UR6, UR39, UR40, -UR6 ;  /* 0x0000002827067290 */ /* 0x000fc8000fffe806 */
[----:B------:R-:W-:-:S04]  /*1d00*/  UIMAD.WIDE.U32 UR4, UR6, -0x55555555, URZ ;  /* 0xaaaaaaab060478a5 */ /* 0x000fc8000f8e003f */
[----:B------:R-:W-:-:S03]  /*1d10*/  USHF.R.U32.HI UR4, URZ, 0x2, UR5 ;  /* 0x000000023f047899 */ /* 0x000fc60008011605 */
[----:B------:R-:W-:Y:S01]  /*1d20*/  UMOV UR5, 0x400 ;  /* 0x0000040000057882 */ /* 0x000fe20000000000 */
[----:B------:R-:W-:Y:S02]  /*1d30*/  UIMAD UR6, UR4, -0x6, UR6 ;  /* 0xfffffffa040678a4 */ /* 0x000fe4000f8e0206 */
[----:B--2---:R-:W-:-:S04]  /*1d40*/  ULEA UR5, UR7, UR5, 0x18 ;  /* 0x0000000507057291 */ /* 0x004fc8000f8ec03f */
[----:B------:R-:W-:-:S04]  /*1d50*/  ULEA UR6, UR6, UR5, 0x3 ;  /* 0x0000000506067291 */ /* 0x000fc8000f8e183f */
[----:B------:R-:W-:-:S04]  /*1d60*/  UIADD3 UR6, UR6, 0x30, URZ ;  /* 0x0000003006067890 */ /* 0x000fc8000fffe03f */
[----:B------:R-:W-:-:S09]  /*1d70*/  UPRMT UR6, URZ, 0x654, UR6 ;  /* 0x000006543f067896 */ /* 0x000fd20008000006 */
[----:B------:R-:W-:Y:S01]  /*1d80*/  SYNCS.ARRIVE.TRANS64.RED.A1T0 RZ, [UR6], RZ ;  /* 0x000000ffffff79a7 */ /* 0x000fe20008100406 */
[----:B------:R-:W-:Y:S05]  /*1d90*/  @P0 BRA `(.L_x_26) ;  /* 0x0000000000040947 */ /* 0x000fea0003800000 */
[----:B------:R-:W-:Y:S01]  /*1da0*/  BPT.TRAP 0x1 ;  /* 0x000000040000795c */ /* 0x000fe20000300000 */
.L_x_26:
[----:B------:R-:W2:Y:S01]  /*1db0*/  LDC R6, c[0x0][0x288] ;  /* 0x0000a200ff067b82 */ /* 0x000ea20000000800 */
[----:B------:R-:W-:Y:S01]  /*1dc0*/  LOP3.LUT R0, R22, 0x1, RZ, 0xc0, !PT ;  /* 0x0000000116007812 */ /* 0x000fe200078ec0ff */
[----:B------:R-:W-:Y:S01]  /*1dd0*/  IMAD.SHL.U32 R11, R90, 0x40, RZ ;  /* 0x000000405a0b7824 */ /* 0x000fe200078e00ff */
[----:B01----:R-:W-:Y:S01]  /*1de0*/  SHF.R.U32.HI R3, RZ, 0x2, R18 ;  /* 0x00000002ff037819 */ /* 0x003fe20000011612 */
[----:B------:R-:W-:Y:S01]  /*1df0*/  UIADD3 UR39, UR40, UR39, URZ ;  /* 0x0000002728277290 */ /* 0x000fe2000fffe03f */
[----:B------:R-:W-:Y:S01]  /*1e00*/  LOP3.LUT R4, R18, 0x60, RZ, 0xc0, !PT ;  /* 0x0000006012047812 */ /* 0x000fe200078ec0ff */
[----:B------:R-:W-:Y:S01]  /*1e10*/  IMAD.SHL.U32 R8, R0, 0x40, RZ ;  /* 0x0000004000087824 */ /* 0x000fe200078e00ff */
[----:B------:R-:W-:Y:S01]  /*1e20*/  LOP3.LUT R5, R18, 0x3, RZ, 0xc0, !PT ;  /* 0x0000000312057812 */ /* 0x000fe200078ec0ff */
[----:B------:R-:W-:Y:S01]  /*1e30*/  UISETP.GT.U32.AND UP0, UPT, UR39, 0x5, UPT ;  /* 0x000000052700788c */ /* 0x000fe2000bf04070 */
[----:B------:R-:W-:Y:S01]  /*1e40*/  LOP3.LUT R3, R3, 0x7, RZ, 0xc0, !PT ;  /* 0x0000000703037812 */ /* 0x000fe200078ec0ff */
[----:B------:R-:W-:Y:S01]  /*1e50*/  ULDC UR7, c[0x0][0x284] ;  /* 0x0000a10000077ab9 */ /* 0x000fe20000000800 */
[----:B------:R-:W-:Y:S01]  /*1e60*/  SHF.R.U32.HI R4, RZ, 0x1, R4 ;  /* 0x00000001ff047819 */ /* 0x000fe20000011604 */
[----:B------:R-:W-:Y:S01]  /*1e70*/  UISETP.LT.U32.AND UP0, UPT, UR40, 0x6, UP0 ;  /* 0x000000062800788c */ /* 0x000fe20008701070 */
[----:B------:R-:W-:Y:S01]  /*1e80*/  SHF.R.S32.HI R15, RZ, 0x1f, R23 ;  /* 0x0000001fff0f7819 */ /* 0x000fe20000011417 */
[----:B------:R-:W-:Y:S01]  /*1e90*/  UISETP.GE.U32.AND UP1, UPT, UR40, 0x6, UPT ;  /* 0x000000062800788c */ /* 0x000fe2000bf26070 */
[--C-:B------:R-:W-:Y:S01]  /*1ea0*/  IADD3 R7, RZ, -R4, -R3.reuse ;  /* 0x80000004ff077210 */ /* 0x100fe20007ffe803 */
[----:B------:R-:W-:Y:S01]  /*1eb0*/  ULDC.64 UR8, c[0x0][0x5d0] ;  /* 0x0001740000087ab9 */ /* 0x000fe20000000a00 */
[----:B------:R-:W-:Y:S01]  /*1ec0*/  LOP3.LUT R3, R8, 0x40, R3, 0xe2, !PT ;  /* 0x0000004008037812 */ /* 0x000fe200078ee203 */
[----:B------:R-:W-:Y:S01]  /*1ed0*/  IMAD.SHL.U32 R8, R18, 0x2, RZ ;  /* 0x0000000212087824 */ /* 0x000fe200078e00ff */
[----:B------:R-:W-:Y:S01]  /*1ee0*/  UIMAD.WIDE.U32 UR4, UR39, -0x55555555, URZ ;  /* 0xaaaaaaab270478a5 */ /* 0x000fe2000f8e003f */
[----:B------:R-:W-:Y:S01]  /*1ef0*/  IMAD R0, R0, -0x40, R7 ;  /* 0xffffffc000007824 */ /* 0x000fe200078e0207 */
[----:B------:R-:W-:-:S02]  /*1f00*/  USEL UR6, URZ, 0x1, !UP0 ;  /* 0x000000013f067887 */ /* 0x000fc4000c000000 */
[----:B------:R-:W-:Y:S01]  /*1f10*/  LOP3.LUT R8, R11, 0x6, R8, 0xf8, !PT ;  /* 0x000000060b087812 */ /* 0x000fe200078ef808 */
[----:B--2---:R-:W-:Y:S01]  /*1f20*/  IMAD R10, R5, -0x2, R6 ;  /* 0xfffffffe050a7824 */ /* 0x004fe200078e0206 */
[----:B------:R-:W-:Y:S01]  /*1f30*/  ISETP.GE.AND P0, PT, R11, R6, PT ;  /* 0x000000060b00720c */ /* 0x000fe20003f06270 */
[C---:B------:R-:W-:Y:S01]  /*1f40*/  IMAD.SHL.U32 R5, R100.reuse, 0x100, RZ ;  /* 0x0000010064057824 */ /* 0x040fe200078e00ff */
[----:B------:R-:W-:Y:S01]  /*1f50*/  SHF.R.S32.HI R9, RZ, 0x1f, R8 ;  /* 0x0000001fff097819 */ /* 0x000fe20000011408 */
[----:B------:R-:W-:Y:S01]  /*1f60*/  IMAD R6, R15, UR8, RZ ;  /* 0x000000080f067c24 */ /* 0x000fe2000f8e02ff */
[----:B------:R-:W-:Y:S01]  /*1f70*/  USHF.R.U32.HI UR4, URZ, 0x2, UR5 ;  /* 0x000000023f047899 */ /* 0x000fe20008011605 */
[----:B------:R-:W-:Y:S01]  /*1f80*/  IMAD.WIDE R100, R100, 0x100, RZ ;  /* 0x0000010064647825 */ /* 0x000fe200078e02ff */
[----:B------:R-:W-:Y:S01]  /*1f90*/  ISETP.GE.OR P0, PT, R5, UR7, P0 ;  /* 0x0000000705007c0c */ /* 0x000fe20008706670 */
[----:B------:R-:W-:Y:S02]  /*1fa0*/  ULOP3.LUT UR38, UR38, UR6, URZ, 0x3c, !UPT ;  /* 0x0000000626267292 */ /* 0x000fe4000f8e3c3f */
[C---:B------:R-:W-:Y:S01]  /*1fb0*/  IMAD R13, R23.reuse, UR9, R6 ;  /* 0x00000009170d7c24 */ /* 0x040fe2000f8e0206 */
[----:B------:R-:W-:Y:S01]  /*1fc0*/  LOP3.LUT R113, R100, R3, R4, 0xfe, !PT ;  /* 0x0000000364717212 */ /* 0x000fe200078efe04 */
[----:B------:R-:W-:Y:S01]  /*1fd0*/  IMAD.WIDE.U32 R6, R23, UR8, R8 ;  /* 0x0000000817067c25 */ /* 0x000fe2000f8e0008 */
[----:B------:R-:W-:Y:S01]  /*1fe0*/  UIMAD UR39, UR4, -0x6, UR39 ;  /* 0xfffffffa042778a4 */ /* 0x000fe2000f8e0227 */
[----:B------:R-:W-:Y:S01]  /*1ff0*/  IADD3 R3, -R5, UR7, R0 ;  /* 0x0000000705037c10 */ /* 0x000fe2000fffe100 */
[----:B------:R-:W-:Y:S01]  /*2000*/  @UP1 ULOP3.LUT UR38, UR38, 0x1, UR4, 0x78, !UPT ;  /* 0x0000000126261892 */ /* 0x000fe2000f8e7804 */
[----:B------:R-:W-:-:S02]  /*2010*/  IMAD.IADD R7, R7, 0x1, R13 ;  /* 0x0000000107077824 */ /* 0x000fc400078e020d */
[----:B------:R-:W-:Y:S02]  /*2020*/  IMAD.IADD R4, R10, 0x1, -R11 ;  /* 0x000000010a047824 */ /* 0x000fe400078e0a0b */
[----:B------:R-:W-:Y:S01]  /*2030*/  IMAD.MOV.U32 R0, RZ, RZ, -0x1 ;  /* 0xffffffffff007424 */ /* 0x000fe200078e00ff */
[----:B------:R-:W-:Y:S06]  /*2040*/  @P0 BRA `(.L_x_28) ;  /* 0x0000004800340947 */ /* 0x000fec0003800000 */
[----:B------:R-:W0:Y:S01]  /*2050*/  LDC.64 R10, c[0x0][0x5c8] ;  /* 0x00017200ff0a7b82 */ /* 0x000e220000000a00 */
[----:B-----5:R-:W-:Y:S01]  /*2060*/  FSETP.NEU.AND P1, PT, R89, RZ, PT ;  /* 0x000000ff5900720b */ /* 0x020fe20003f2d000 */
[----:B------:R-:W-:Y:S01]  /*2070*/  BSSY B0, `(.L_x_28) ;  /* 0x000048a000007945 */ /* 0x000fe20003800000 */
[----:B------:R-:W-:-:S04]  /*2080*/  ISETP.GT.AND P6, PT, R4, RZ, PT ;  /* 0x000000ff0400720c */ /* 0x000fc80003fc4270 */
[----:B------:R-:W-:Y:S01]  /*2090*/  ISETP.GT.AND P0, PT, R3, RZ, P6 ;  /* 0x000000ff0300720c */ /* 0x000fe20003704270 */
[-C--:B0-----:R-:W-:Y:S02]  /*20a0*/  IMAD R12, R101, R10.reuse, RZ ;  /* 0x0000000a650c7224 */ /* 0x081fe400078e02ff */
[----:B------:R-:W-:-:S04]  /*20b0*/  IMAD.WIDE.U32 R102, R113, R10, R6 ;  /* 0x0000000a71667225 */ /* 0x000fc800078e0006 */
[----:B------:R-:W-:-:S04]  /*20c0*/  IMAD R5, R113, R11, R12 ;  /* 0x0000000b71057224 */ /* 0x000fc800078e020c */
[----:B------:R-:W-:Y:S01]  /*20d0*/  IMAD.IADD R13, R103, 0x1, R5 ;  /* 0x00000001670d7824 */ /* 0x000fe200078e0205 */
[----:B------:R-:W-:Y:S06]  /*20e0*/  @!P1 BRA `(.L_x_29) ;  /* 0x0000003000949947 */ /* 0x000fec0003800000 */
[----:B------:R-:W0:Y:S01]  /*20f0*/  LDC.64 R92, c[0x0][0x5b8] ;  /* 0x00016e00ff5c7b82 */ /* 0x000e220000000a00 */
[----:B------:R-:W-:-:S07]  /*2100*/  ULDC.64 UR4, c[0x0][0x5c0] ;  /* 0x0001700000047ab9 */ /* 0x000fce0000000a00 */
[----:B------:R-:W1:Y:S08]  /*2110*/  LDC.64 R98, c[0x0][0x5b0] ;  /* 0x00016c00ff627b82 */ /* 0x000e700000000a00 */
[----:B------:R-:W2:Y:S01]  /*2120*/  LDC.64 R90, c[0x0][0x5a8] ;  /* 0x00016a00ff5a7b82 */ /* 0x000ea20000000a00 */
[-C--:B0-----:R-:W-:Y:S02]  /*2130*/  IMAD R6, R15, R92.reuse, RZ ;  /* 0x0000005c0f067224 */ /* 0x081fe400078e02ff */
[----:B------:R-:W-:-:S04]  /*2140*/  IMAD.WIDE.U32 R96, R23, R92, R8 ;  /* 0x0000005c17607225 */ /* 0x000fc800078e0008 */
[----:B------:R-:W-:Y:S02]  /*2150*/  IMAD R111, R23, R93, R6 ;  /* 0x0000005d176f7224 */ /* 0x000fe400078e0206 */
[-C--:B-1----:R-:W-:Y:S02]  /*2160*/  IMAD R6, R101, R98.reuse, RZ ;  /* 0x0000006265067224 */ /* 0x082fe400078e02ff */
[----:B------:R-:W-:Y:S02]  /*2170*/  IMAD.IADD R95, R97, 0x1, R111 ;  /* 0x00000001615f7824 */ /* 0x000fe400078e026f */
[----:B------:R-:W-:Y:S02]  /*2180*/  IMAD.MOV.U32 R94, RZ, RZ, R96 ;  /* 0x000000ffff5e7224 */ /* 0x000fe400078e0060 */
[C---:B------:R-:W-:Y:S02]  /*2190*/  IMAD R107, R113.reuse, R99, R6 ;  /* 0x00000063716b7224 */ /* 0x040fe400078e0206 */
[----:B------:R-:W-:-:S04]  /*21a0*/  IMAD.WIDE.U32 R6, R113, R98, R94 ;  /* 0x0000006271067225 */ /* 0x000fc800078e005e */
[----:B------:R-:W-:Y:S01]  /*21b0*/  IMAD.IADD R5, R7, 0x1, R107 ;  /* 0x0000000107057824 */ /* 0x000fe200078e026b */
[----:B--2---:R-:W-:-:S04]  /*21c0*/  LEA R14, P1, R6, R90, 0x2 ;  /* 0x0000005a060e7211 */ /* 0x004fc800078210ff */
[----:B------:R-:W-:-:S05]  /*21d0*/  LEA.HI.X R15, R6, R91, R5, 0x2, P1 ;  /* 0x0000005b060f7211 */ /* 0x000fca00008f1405 */
[----:B------:R-:W2:Y:S01]  /*21e0*/  @P0 LDG.E.LTC128B R5, desc[UR36][R14.64] ;  /* 0x000000240e050981 */ /* 0x000ea2000c1e1920 */
[----:B------:R-:W-:Y:S01]  /*21f0*/  LEA R12, P1, R102, UR4, 0x2 ;  /* 0x00000004660c7c11 */ /* 0x000fe2000f8210ff */
[----:B------:R-:W-:Y:S01]  /*2200*/  IMAD.WIDE.U32 R6, R113, R98, R8 ;  /* 0x0000006271067225 */ /* 0x000fe200078e0008 */
[----:B------:R-:W-:Y:S01]  /*2210*/  ISETP.GT.AND P4, PT, R4, 0x1, PT ;  /* 0x000000010400780c */ /* 0x000fe20003f84270 */
[----:B------:R-:W-:Y:S01]  /*2220*/  BSSY B1, `(.L_x_30) ;  /* 0x0000013000017945 */ /* 0x000fe20003800000 */
[----:B------:R-:W-:Y:S01]  /*2230*/  LEA.HI.X R13, R102, UR5, R13, 0x2, P1 ;  /* 0x00000005660d7c11 */ /* 0x000fe200088f140d */
[----:B------:R-:W-:Y:S01]  /*2240*/  IMAD.IADD R7, R107, 0x1, R7 ;  /* 0x000000016b077824 */ /* 0x000fe200078e0207 */
[----:B------:R-:W-:Y:S01]  /*2250*/  ISETP.GT.AND P1, PT, R3, RZ, P4 ;  /* 0x000000ff0300720c */ /* 0x000fe20002724270 */
[C---:B------:R-:W-:Y:S01]  /*2260*/  IMAD.SHL.U32 R102, R98.reuse, 0x8, RZ ;  /* 0x0000000862667824 */ /* 0x040fe200078e00ff */
[----:B------:R-:W-:Y:S02]  /*2270*/  SHF.L.U64.HI R103, R98, 0x3, R99 ;  /* 0x0000000362677819 */ /* 0x000fe40000010263 */
[----:B------:R-:W-:-:S02]  /*2280*/  P2R R105, PR, RZ, 0x10 ;  /* 0x00000010ff697803 */ /* 0x000fc40000000000 */
[----:B--2---:R-:W-:-:S05]  /*2290*/  LOP3.LUT R20, R5, 0xffffe000, RZ, 0xc0, !PT ;  /* 0xffffe00005147812 */ /* 0x004fca00078ec0ff */
[----:B------:R-:W-:Y:S01]  /*22a0*/  FMUL R93, R20, R89 ;  /* 0x00000059145d7220 */ /* 0x000fe20000400000 */
[----:B------:R-:W-:-:S04]  /*22b0*/  IMAD.WIDE.U32 R20, R23, R92, R6 ;  /* 0x0000005c17147225 */ /* 0x000fc800078e0006 */
[----:B------:R-:W-:Y:S01]  /*22c0*/  FFMA R93, R56, R88, R93 ;  /* 0x00000058385d7223 */ /* 0x000fe2000000005d */
[----:B------:R-:W-:Y:S01]  /*22d0*/  IMAD.IADD R7, R111, 0x1, R21 ;  /* 0x000000016f077824 */ /* 0x000fe200078e0215 */
[----:B------:R-:W-:-:S03]  /*22e0*/  LEA R6, P2, R20, R90, 0x2 ;  /* 0x0000005a14067211 */ /* 0x000fc600078410ff */
[----:B------:R-:W-:Y:S02]  /*22f0*/  F2FP.TF32.F32.PACK_B R93, R93 ;  /* 0x0000005dff5d723e */ /* 0x000fe400024050ff */
[----:B------:R-:W-:Y:S01]  /*2300*/  LEA.HI.X R7, R20, R91, R7, 0x2, P2 ;  /* 0x0000005b14077211 */ /* 0x000fe200010f1407 */
[----:B------:R-:W-:Y:S02]  /*2310*/  IMAD.WIDE.U32 R20, R113, R98, R102 ;  /* 0x0000006271147225 */ /* 0x000fe400078e0066 */
[----:B------:R0:W-:Y:S01]  /*2320*/  @P0 STG.E desc[UR36][R12.64], R93 ;  /* 0x0000005d0c000986 */ /* 0x0001e2000c101924 */
[----:B------:R-:W-:Y:S05]  /*2330*/  @!P1 BRA `(.L_x_31) ;  /* 0x0000000000049947 */ /* 0x000fea0003800000 */
[----:B------:R1:W5:Y:S02]  /*2340*/  LDG.E.LTC128B R5, desc[UR36][R6.64+0x4] ;  /* 0x0000042406057981 */ /* 0x000364000c1e1920 */
.L_x_31:
[----:B------:R-:W-:Y:S05]  /*2350*/  BSYNC B1 ;  /* 0x0000000000017941 */ /* 0x000fea0003800000 */
.L_x_30:
[----:B-----5:R-:W-:Y:S01]  /*2360*/  LOP3.LUT R14, R5, 0xffffe000, RZ, 0xc0, !PT ;  /* 0xffffe000050e7812 */ /* 0x020fe200078ec0ff */
[----:B------:R-:W-:Y:S01]  /*2370*/  IMAD.IADD R107, R107, 0x1, R21 ;  /* 0x000000016b6b7824 */ /* 0x000fe200078e0215 */
[----:B------:R-:W-:Y:S01]  /*2380*/  IADD3 R15, P2, R96, R20, RZ ;  /* 0x00000014600f7210 */ /* 0x000fe20007f5e0ff */
[----:B0-----:R-:W-:Y:S01]  /*2390*/  IMAD.MOV.U32 R93, RZ, RZ, R5 ;  /* 0x000000ffff5d7224 */ /* 0x001fe200078e0005 */
[----:B------:R-:W-:Y:S01]  /*23a0*/  ISETP.GT.AND P0, PT, R3, 0x8, P6 ;  /* 0x000000080300780c */ /* 0x000fe20003704270 */
[----:B------:R-:W-:Y:S02]  /*23b0*/  FMUL R14, R14, R89 ;  /* 0x000000590e0e7220 */ /* 0x000fe40000400000 */
[----:B------:R-:W-:Y:S02]  /*23c0*/  IMAD.X R56, R107, 0x1, R95, P2 ;  /* 0x000000016b387824 */ /* 0x000fe400010e065f */
[----:B------:R-:W-:Y:S01]  /*23d0*/  FFMA R115, R57, R88, R14 ;  /* 0x0000005839737223 */ /* 0x000fe2000000000e */
[----:B------:R-:W-:-:S04]  /*23e0*/  LEA R14, P2, R15, R90, 0x2 ;  /* 0x0000005a0f0e7211 */ /* 0x000fc800078410ff */
[----:B------:R-:W-:Y:S02]  /*23f0*/  F2FP.TF32.F32.PACK_B R115, R115 ;  /* 0x00000073ff73723e */ /* 0x000fe400024050ff */
[----:B------:R-:W-:-:S03]  /*2400*/  LEA.HI.X R15, R15, R91, R56, 0x2, P2 ;  /* 0x0000005b0f0f7211 */ /* 0x000fc600010f1438 */
[----:B------:R0:W-:Y:S04]  /*2410*/  @P1 STG.E desc[UR36][R12.64+0x4], R115 ;  /* 0x000004730c001986 */ /* 0x0001e8000c101924 */
[----:B------:R2:W3:Y:S01]  /*2420*/  @P0 LDG.E.LTC128B R93, desc[UR36][R14.64] ;  /* 0x000000240e5d0981 */ /* 0x0004e2000c1e1920 */
[----:B------:R-:W-:Y:S01]  /*2430*/  IADD3 R56, P1, R8, R20, RZ ;  /* 0x0000001408387210 */ /* 0x000fe20007f3e0ff */
[----:B------:R-:W-:Y:S01]  /*2440*/  BSSY B1, `(.L_x_32) ;  /* 0x0000012000017945 */ /* 0x000fe20003800000 */
[----:B------:R-:W-:-:S03]  /*2450*/  SHF.L.U64.HI R109, R10, 0x5, R11 ;  /* 0x000000050a6d7819 */ /* 0x000fc6000001020b */
[----:B------:R-:W-:Y:S01]  /*2460*/  IMAD.X R57, R9, 0x1, R107, P1 ;  /* 0x0000000109397824 */ /* 0x000fe200008e066b */
[----:B------:R-:W-:Y:S01]  /*2470*/  ISETP.GT.AND P1, PT, R3, 0x8, P4 ;  /* 0x000000080300780c */ /* 0x000fe20002724270 */
[----:B------:R-:W-:Y:S02]  /*2480*/  IMAD.SHL.U32 R107, R10, 0x20, RZ ;  /* 0x000000200a6b7824 */ /* 0x000fe400078e00ff */
[----:B------:R-:W-:-:S03]  /*2490*/  IMAD.WIDE.U32 R56, R23, R92, R56 ;  /* 0x0000005c17387225 */ /* 0x000fc600078e0038 */
[----:B--2---:R-:W-:Y:S02]  /*24a0*/  LEA R14, P3, R56, R90, 0x2 ;  /* 0x0000005a380e7211 */ /* 0x004fe400078610ff */
[----:B---3--:R-:W-:-:S05]  /*24b0*/  LOP3.LUT R20, R93, 0xffffe000, RZ, 0xc0, !PT ;  /* 0xffffe0005d147812 */ /* 0x008fca00078ec0ff */
[----:B------:R-:W-:Y:S01]  /*24c0*/  FMUL R5, R20, R89 ;  /* 0x0000005914057220 */ /* 0x000fe20000400000 */
[----:B------:R-:W-:-:S03]  /*24d0*/  IADD3 R20, P2, R107, R12, RZ ;  /* 0x0000000c6b147210 */ /* 0x000fc60007f5e0ff */
[----:B------:R-:W-:Y:S01]  /*24e0*/  FFMA R117, R58, R88, R5 ;  /* 0x000000583a757223 */ /* 0x000fe20000000005 */
[----:B------:R-:W-:Y:S02]  /*24f0*/  IMAD.IADD R5, R111, 0x1, R57 ;  /* 0x000000016f057824 */ /* 0x000fe400078e0239 */
[----:B------:R-:W-:Y:S02]  /*2500*/  IMAD.X R21, R109, 0x1, R13, P2 ;  /* 0x000000016d157824 */ /* 0x000fe400010e060d */
[----:B------:R-:W-:Y:S02]  /*2510*/  F2FP.TF32.F32.PACK_B R117, R117 ;  /* 0x00000075ff75723e */ /* 0x000fe400024050ff */
[----:B------:R-:W-:-:S03]  /*2520*/  LEA.HI.X R15, R56, R91, R5, 0x2, P3 ;  /* 0x0000005b380f7211 */ /* 0x000fc600018f1405 */
[----:B------:R0:W-:Y:S01]  /*2530*/  @P0 STG.E desc[UR36][R20.64], R117 ;  /* 0x0000007514000986 */ /* 0x0001e2000c101924 */
[----:B------:R-:W-:Y:S05]  /*2540*/  @!P1 BRA `(.L_x_33) ;  /* 0x0000000000049947 */ /* 0x000fea0003800000 */
[----:B------:R2:W5:Y:S02]  /*2550*/  LDG.E.LTC128B R93, desc[UR36][R14.64+0x4] ;  /* 0x000004240e5d7981 */ /* 0x000564000c1e1920 */
.L_x_33:
[----:B------:R-:W-:Y:S05]  /*2560*/  BSYNC B1 ;  /* 0x0000000000017941 */ /* 0x000fea0003800000 */
.L_x_32:
[----:B-----5:R-:W-:Y:S01]  /*2570*/  LOP3.LUT R56, R93, 0xffffe000, RZ, 0xc0, !PT ;  /* 0xffffe0005d387812 */ /* 0x020fe200078ec0ff */
[----:B------:R-:W-:Y:S01]  /*2580*/  BSSY B1, `(.L_x_34) ;  /* 0x000000c000017945 */ /* 0x000fe20003800000 */
[----:B------:R-:W-:Y:S01]  /*2590*/  ISETP.GT.AND P4, PT, R4, 0x8, PT ;  /* 0x000000080400780c */ /* 0x000fe20003f84270 */
[----:B------:R-:W-:Y:S02]  /*25a0*/  IMAD.SHL.U32 R5, R10, 0x200, RZ ;  /* 0x000002000a057824 */ /* 0x000fe400078e00ff */
[----:B------:R-:W-:Y:S01]  /*25b0*/  FMUL R56, R56, R89 ;  /* 0x0000005938387220 */ /* 0x000fe20000400000 */
[----:B------:R-:W-:Y:S02]  /*25c0*/  ISETP.GT.AND P0, PT, R3, RZ, P4 ;  /* 0x000000ff0300720c */ /* 0x000fe40002704270 */
[----:B------:R-:W-:Y:S01]  /*25d0*/  P2R R106, PR, RZ, 0x10 ;  /* 0x00000010ff6a7803 */ /* 0x000fe20000000000 */
[----:B------:R-:W-:Y:S01]  /*25e0*/  FFMA R59, R59, R88, R56 ;  /* 0x000000583b3b7223 */ /* 0x000fe20000000038 */
[----:B------:R-:W-:-:S04]  /*25f0*/  IMAD.MOV.U32 R56, RZ, RZ, R93 ;  /* 0x000000ffff387224 */ /* 0x000fc800078e005d */
[----:B------:R-:W-:-:S05]  /*2600*/  F2FP.TF32.F32.PACK_B R59, R59 ;  /* 0x0000003bff3b723e */ /* 0x000fca00024050ff */
[----:B------:R3:W-:Y:S01]  /*2610*/  @P1 STG.E desc[UR36][R20.64+0x4], R59 ;  /* 0x0000043b14001986 */ /* 0x0007e2000c101924 */
[----:B------:R-:W-:Y:S05]  /*2620*/  @!P0 BRA `(.L_x_35) ;  /* 0x0000000000048947 */ /* 0x000fea0003800000 */
[----:B------:R4:W5:Y:S02]  /*2630*/  LDG.E.LTC128B R56, desc[UR36][R6.64+0x20] ;  /* 0x0000202406387981 */ /* 0x000964000c1e1920 */
.L_x_35:
[----:B------:R-:W-:Y:S05]  /*2640*/  BSYNC B1 ;  /* 0x0000000000017941 */ /* 0x000fea0003800000 */
.L_x_34:
[----:B-----5:R-:W-:Y:S01]  /*2650*/  LOP3.LUT R58, R56, 0xffffe000, RZ, 0xc0, !PT ;  /* 0xffffe000383a7812 */ /* 0x020fe200078ec0ff */
[----:B------:R-:W-:Y:S01]  /*2660*/  BSSY B1, `(.L_x_36) ;  /* 0x000000d000017945 */ /* 0x000fe20003800000 */
[----:B------:R-:W-:Y:S02]  /*2670*/  SHF.L.U64.HI R93, R10, 0x9, R11 ;  /* 0x000000090a5d7819 */ /* 0x000fe4000001020b */
[----:B------:R-:W-:Y:S01]  /*2680*/  IADD3 R10, P1, P2, R5, R12, R107 ;  /* 0x0000000c050a7210 */ /* 0x000fe20007a3e06b */
[----:B------:R-:W-:Y:S01]  /*2690*/  FMUL R57, R58, R89 ;  /* 0x000000593a397220 */ /* 0x000fe20000400000 */
[----:B------:R-:W-:Y:S02]  /*26a0*/  ISETP.GT.AND P3, PT, R4, 0x9, PT ;  /* 0x000000090400780c */ /* 0x000fe40003f64270 */
[----:B------:R-:W-:Y:S01]  /*26b0*/  IADD3.X R11, R93, R13, R109, P1, P2 ;  /* 0x0000000d5d0b7210 */ /* 0x000fe20000fe446d */
[----:B------:R-:W-:Y:S01]  /*26c0*/  FFMA R57, R60, R88, R57 ;  /* 0x000000583c397223 */ /* 0x000fe20000000039 */
[----:B------:R-:W-:-:S02]  /*26d0*/  ISETP.GT.AND P1, PT, R3, RZ, P3 ;  /* 0x000000ff0300720c */ /* 0x000fc40001f24270 */
[----:B------:R-:W-:Y:S02]  /*26e0*/  P2R R107, PR, RZ, 0x8 ;  /* 0x00000008ff6b7803 */ /* 0x000fe40000000000 */
[----:B------:R-:W-:-:S05]  /*26f0*/  F2FP.TF32.F32.PACK_B R57, R57 ;  /* 0x00000039ff39723e */ /* 0x000fca00024050ff */
[----:B------:R0:W-:Y:S04]  /*2700*/  @P0 STG.E desc[UR36][R12.64+0x20], R57 ;  /* 0x000020390c000986 */ /* 0x0001e8000c101924 */
[----:B------:R-:W-:Y:S05]  /*2710*/  @!P1 BRA `(.L_x_37) ;  /* 0x0000000000049947 */ /* 0x000fea0003800000 */
[----:B------:R0:W5:Y:S02]  /*2720*/  LDG.E.LTC128B R56, desc[UR36][R6.64+0x24] ;  /* 0x0000242406387981 */ /* 0x000164000c1e1920 */
.L_x_37:
[----:B------:R-:W-:Y:S05]  /*2730*/  BSYNC B1 ;  /* 0x0000000000017941 */ /* 0x000fea0003800000 */
.L_x_36:
[----:B-----5:R-:W-:Y:S01]  /*2740*/  LOP3.LUT R58, R56, 0xffffe000, RZ, 0xc0, !PT ;  /* 0xffffe000383a7812 */ /* 0x020fe200078ec0ff */
[----:B------:R-:W-:Y:S01]  /*2750*/  BSSY B1, `(.L_x_38) ;  /* 0x0000008000017945 */ /* 0x000fe20003800000 */
[----:B------:R-:W-:-:S03]  /*2760*/  ISETP.GT.AND P0, PT, R3, 0x8, P4 ;  /* 0x000000080300780c */ /* 0x000fc60002704270 */
[----:B------:R-:W-:-:S04]  /*2770*/  FMUL R58, R58, R89 ;  /* 0x000000593a3a7220 */ /* 0x000fc80000400000 */
[----:B------:R-:W-:-:S05]  /*2780*/  FFMA R61, R61, R88, R58 ;  /* 0x000000583d3d7223 */ /* 0x000fca000000003a */
[----:B------:R-:W-:-:S05]  /*2790*/  F2FP.TF32.F32.PACK_B R61, R61 ;  /* 0x0000003dff3d723e */ /* 0x000fca00024050ff */
[----:B------:R0:W-:Y:S01]  /*27a0*/  @P1 STG.E desc[UR36][R12.64+0x24], R61 ;  /* 0x0000243d0c001986 */ /* 0x0001e2000c101924 */
[----:B------:R-:W-:Y:S05]  /*27b0*/  @!P0 BRA `(.L_x_39) ;  /* 0x0000000000048947 */ /* 0x000fea0003800000 */
[----:B------:R0:W5:Y:S02]  /*27c0*/  LDG.E.LTC128B R56, desc[UR36][R14.64+0x20] ;  /* 0x000020240e387981 */ /* 0x000164000c1e1920 */
.L_x_39:
[----:B------:R-:W-:Y:S05]  /*27d0*/  BSYNC B1 ;  /* 0x0000000000017941 */ /* 0x000fea0003800000 */
.L_x_38:
[----:B-----5:R-:W-:Y:S01]  /*27e0*/  LOP3.LUT R58, R56, 0xffffe000, RZ, 0xc0, !PT ;  /* 0xffffe000383a7812 */ /* 0x020fe200078ec0ff */
[----:B------:R-:W-:Y:S01]  /*27f0*/  BSSY B1, `(.L_x_40) ;  /* 0x0000008000017945 */ /* 0x000fe20003800000 */
[----:B------:R-:W-:-:S03]  /*2800*/  ISETP.GT.AND P1, PT, R3, 0x8, P3 ;  /* 0x000000080300780c */ /* 0x000fc60001f24270 */
[----:B0-----:R-:W-:-:S04]  /*2810*/  FMUL R57, R58, R89 ;  /* 0x000000593a397220 */ /* 0x001fc80000400000 */
[----:B------:R-:W-:-:S05]  /*2820*/  FFMA R57, R62, R88, R57 ;  /* 0x000000583e397223 */ /* 0x000fca0000000039 */
[----:B------:R-:W-:-:S05]  /*2830*/  F2FP.TF32.F32.PACK_B R57, R57 ;  /* 0x00000039ff39723e */ /* 0x000fca00024050ff */
[----:B------:R0:W-:Y:S01]  /*2840*/  @P0 STG.E desc[UR36][R20.64+0x20], R57 ;  /* 0x0000203914000986 */ /* 0x0001e2000c101924 */
[----:B------:R-:W-:Y:S05]  /*2850*/  @!P1 BRA `(.L_x_41) ;  /* 0x0000000000049947 */ /* 0x000fea0003800000 */
[----:B------:R0:W5:Y:S02]  /*2860*/  LDG.E.LTC128B R56, desc[UR36][R14.64+0x24] ;  /* 0x000024240e387981 */ /* 0x000164000c1e1920 */
.L_x_41:
[----:B------:R-:W-:Y:S05]  /*2870*/  BSYNC B1 ;  /* 0x0000000000017941 */ /* 0x000fea0003800000 */
.L_x_40:
[----:B-----5:R-:W-:Y:S01]  /*2880*/  LOP3.LUT R58, R56, 0xffffe000, RZ, 0xc0, !PT ;  /* 0xffffe000383a7812 */ /* 0x020fe200078ec0ff */
[----:B------:R-:W-:Y:S01]  /*2890*/  BSSY B1, `(.L_x_42) ;  /* 0x000000d000017945 */ /* 0x000fe20003800000 */
[----:B------:R-:W-:Y:S01]  /*28a0*/  IADD3 R113, P0, R113, 0x80, RZ ;  /* 0x0000008071717810 */ /* 0x000fe20007f1e0ff */
[----:B------:R-:W-:Y:S01]  /*28b0*/  IMAD.MOV.U32 R100, RZ, RZ, R56 ;  /* 0x000000ffff647224 */ /* 0x000fe200078e0038 */
[----:B------:R-:W-:Y:S01]  /*28c0*/  ISETP.GT.AND P2, PT, R4, 0x10, PT ;  /* 0x000000100400780c */ /* 0x000fe20003f44270 */
[----:B------:R-:W-:Y:S02]  /*28d0*/  FMUL R58, R58, R89 ;  /* 0x000000593a3a7220 */ /* 0x000fe40000400000 */
[----:B0-----:R-:W-:Y:S01]  /*28e0*/  IMAD.X R57, RZ, RZ, R101, P0 ;  /* 0x000000ffff397224 */ /* 0x001fe200000e0665 */
[----:B------:R-:W-:Y:S01]  /*28f0*/  ISETP.GT.AND P0, PT, R3, RZ, P2 ;  /* 0x000000ff0300720c */ /* 0x000fe20001704270 */
[----:B------:R-:W-:Y:S01]  /*2900*/  FFMA R63, R63, R88, R58 ;  /* 0x000000583f3f7223 */ /* 0x000fe2000000003a */
[----:B------:R-:W-:-:S04]  /*2910*/  P2R R101, PR, RZ, 0x4 ;  /* 0x00000004ff657803 */ /* 0x000fc80000000000 */
[----:B------:R-:W-:-:S05]  /*2920*/  F2FP.TF32.F32.PACK_B R63, R63 ;  /* 0x0000003fff3f723e */ /* 0x000fca00024050ff */
[----:B------:R0:W-:Y:S02]  /*2930*/  @P1 STG.E desc[UR36][R20.64+0x24], R63 ;  /* 0x0000243f14001986 */ /* 0x0001e4000c101924 */
[----:B------:R-:W-:Y:S05]  /*2940*/  @!P0 BRA `(.L_x_43) ;  /* 0x0000000000048947 */ /* 0x000fea0003800000 */
[----:B------:R0:W5:Y:S02]  /*2950*/  LDG.E.LTC128B R100, desc[UR36][R6.64+0x40] ;  /* 0x0000402406647981 */ /* 0x000164000c1e1920 */
.L_x_43:
[----:B------:R-:W-:Y:S05]  /*2960*/  BSYNC B1 ;  /* 0x0000000000017941 */ /* 0x000fea0003800000 */
.L_x_42:
[----:B-----5:R-:W-:Y:S01]  /*2970*/  LOP3.LUT R56, R100, 0xffffe000, RZ, 0xc0, !PT ;  /* 0xffffe00064387812 */ /* 0x020fe200078ec0ff */
[-C--:B------:R-:W-:Y:S01]  /*2980*/  IMAD R58, R57, R98.reuse, RZ ;  /* 0x00000062393a7224 */ /* 0x080fe200078e02ff */
[----:B------:R-:W-:Y:S01]  /*2990*/  ISETP.GT.AND P1, PT, R4, 0x11, PT ;  /* 0x000000110400780c */ /* 0x000fe20003f24270 */
[C---:B0-----:R-:W-:Y:S01]  /*29a0*/  IMAD.WIDE.U32 R62, R113.reuse, R98, R102 ;  /* 0x00000062713e7225 */ /* 0x041fe200078e0066 */
[----:B------:R-:W-:Y:S03]  /*29b0*/  BSSY B1, `(.L_x_44) ;  /* 0x000001f000017945 */ /* 0x000fe60003800000 */
[----:B------:R-:W-:Y:S01]  /*29c0*/  FMUL R57, R56, R89 ;  /* 0x0000005938397220 */ /* 0x000fe20000400000 */
[----:B------:R-:W-:-:S03]  /*29d0*/  IMAD R99, R113, R99, R58 ;  /* 0x0000006371637224 */ /* 0x000fc600078e023a */
[----:B------:R-:W-:Y:S01]  /*29e0*/  FFMA R97, R64, R88, R57 ;  /* 0x0000005840617223 */ /* 0x000fe20000000039 */
[----:B---3--:R-:W-:-:S04]  /*29f0*/  IMAD.WIDE.U32 R58, R113, R98, R8 ;  /* 0x00000062713a7225 */ /* 0x008fc800078e0008 */
[----:B------:R-:W-:Y:S01]  /*2a00*/  F2FP.TF32.F32.PACK_B R97, R97 ;  /* 0x00000061ff61723e */ /* 0x000fe200024050ff */
[----:B------:R-:W-:Y:S02]  /*2a10*/  IMAD.IADD R59, R99, 0x1, R59 ;  /* 0x00000001633b7824 */ /* 0x000fe400078e023b */
[----:B------:R-:W-:Y:S02]  /*2a20*/  IMAD.WIDE.U32 R56, R113, R98, R94 ;  /* 0x0000006271387225 */ /* 0x000fe400078e005e */
[----:B------:R0:W-:Y:S02]  /*2a30*/  @P0 STG.E desc[UR36][R12.64+0x40], R97 ;  /* 0x000040610c000986 */ /* 0x0001e4000c101924 */
[----:B------:R-:W-:Y:S01]  /*2a40*/  IMAD.WIDE.U32 R60, R23, R92, R58 ;  /* 0x0000005c173c7225 */ /* 0x000fe200078e003a */
[----:B------:R-:W-:-:S03]  /*2a50*/  LEA R58, P0, R56, R90, 0x2 ;  /* 0x0000005a383a7211 */ /* 0x000fc600078010ff */
[----:B------:R-:W-:Y:S02]  /*2a60*/  IMAD.IADD R57, R57, 0x1, R99 ;  /* 0x0000000139397824 */ /* 0x000fe400078e0263 */
[----:B------:R-:W-:-:S03]  /*2a70*/  IMAD.IADD R99, R99, 0x1, R63 ;  /* 0x0000000163637824 */ /* 0x000fc600078e023f */
[----:B------:R-:W-:Y:S01]  /*2a80*/  LEA.HI.X R59, R56, R91, R57, 0x2, P0 ;  /* 0x0000005b383b7211 */ /* 0x000fe200000f1439 */
[----:B------:R-:W-:Y:S01]  /*2a90*/  IMAD.IADD R57, R111, 0x1, R61 ;  /* 0x000000016f397824 */ /* 0x000fe200078e023d */
[----:B------:R-:W-:-:S04]  /*2aa0*/  LEA R56, P0, R60, R90, 0x2 ;  /* 0x0000005a3c387211 */ /* 0x000fc800078010ff */
[----:B------:R-:W-:Y:S02]  /*2ab0*/  LEA.HI.X R57, R60, R91, R57, 0x2, P0 ;  /* 0x0000005b3c397211 */ /* 0x000fe400000f1439 */
[----:B------:R-:W-:-:S05]  /*2ac0*/  IADD3 R96, P0, R96, R62, RZ ;  /* 0x0000003e60607210 */ /* 0x000fca0007f1e0ff */
[----:B------:R-:W-:Y:S01]  /*2ad0*/  IMAD.X R94, R99, 0x1, R95, P0 ;  /* 0x00000001635e7824 */ /* 0x000fe200000e065f */
[----:B------:R-:W-:-:S05]  /*2ae0*/  IADD3 R62, P0, R8, R62, RZ ;  /* 0x0000003e083e7210 */ /* 0x000fca0007f1e0ff */
[----:B------:R-:W-:Y:S01]  /*2af0*/  IMAD.X R63, R9, 0x1, R99, P0 ;  /* 0x00000001093f7824 */ /* 0x000fe200000e0663 */
[----:B------:R-:W-:Y:S01]  /*2b00*/  LEA R60, P0, R96, R90, 0x2 ;  /* 0x0000005a603c7211 */ /* 0x000fe200078010ff */
[----:B------:R-:W-:-:S03]  /*2b10*/  IMAD.WIDE.U32 R62, R23, R92, R62 ;  /* 0x0000005c173e7225 */ /* 0x000fc600078e003e */
[----:B------:R-:W-:Y:S01]  /*2b20*/  LEA.HI.X R61, R96, R91, R94, 0x2, P0 ;  /* 0x0000005b603d7211 */ /* 0x000fe200000f145e */
[----:B------:R-:W-:Y:S01]  /*2b30*/  IMAD.IADD R9, R111, 0x1, R63 ;  /* 0x000000016f097824 */ /* 0x000fe200078e023f */
[----:B------:R-:W-:-:S04]  /*2b40*/  LEA R8, P0, R62, R90, 0x2 ;  /* 0x0000005a3e087211 */ /* 0x000fc800078010ff */
[----:B------:R-:W-:Y:S02]  /*2b50*/  LEA.HI.X R9, R62, R91, R9, 0x2, P0 ;  /* 0x0000005b3e097211 */ /* 0x000fe400000f1409 */
[----:B------:R-:W-:Y:S02]  /*2b60*/  ISETP.GT.AND P0, PT, R3, RZ, P1 ;  /* 0x000000ff0300720c */ /* 0x000fe40000f04270 */
[----:B------:R-:W-:-:S11]  /*2b70*/  P2R R91, PR, RZ, 0x2 ;  /* 0x00000002ff5b7803 */ /* 0x000fd60000000000 */
[----:B0-----:R-:W-:Y:S05]  /*2b80*/  @!P0 BRA `(.L_x_45) ;  /* 0x0000000000048947 */ /* 0x001fea0003800000 */
[----:B------:R0:W5:Y:S02]  /*2b90*/  LDG.E.LTC128B R100, desc[UR36][R6.64+0x44] ;  /* 0x0000442406647981 */ /* 0x000164000c1e1920 */
.L_x_45:
[----:B------:R-:W-:Y:S05]  /*2ba0*/  BSYNC B1 ;  /* 0x0000000000017941 */ /* 0x000fea0003800000 */
.L_x_44:
[----:B-----5:R-:W-:Y:S01]  /*2bb0*/  LOP3.LUT R62, R100, 0xffffe000, RZ, 0xc0, !PT ;  /* 0xffffe000643e7812 */ /* 0x020fe200078ec0ff */
[----:B------:R-:W-:Y:S04]  /*2bc0*/  BSSY B1, `(.L_x_46) ;  /* 0x0000008000017945 */ /* 0x000fe80003800000 */
[----:B------:R-:W-:-:S04]  /*2bd0*/  FMUL R62, R62, R89 ;  /* 0x000000593e3e7220 */ /* 0x000fc80000400000 */
[----:B------:R-:W-:-:S05]  /*2be0*/  FFMA R65, R65, R88, R62 ;  /* 0x0000005841417223 */ /* 0x000fca000000003e */
[----:B------:R-:W-:-:S05]  /*2bf0*/  F2FP.TF32.F32.PACK_B R65, R65 ;  /* 0x00000041ff41723e */ /* 0x000fca00024050ff */
[----:B------:R3:W-:Y:S01]  /*2c00*/  @P0 STG.E desc[UR36][R12.64+0x44], R65 ;  /* 0x000044410c000986 */ /* 0x0007e2000c101924 */
[----:B------:R-:W-:-:S13]  /*2c10*/  ISETP.GT.AND P0, PT, R3, 0x8, P2 ;  /* 0x000000080300780c */ /* 0x000fda0001704270 */
[----:B---3--:R-:W-:Y:S05]  /*2c20*/  @!P0 BRA `(.L_x_47) ;  /* 0x0000000000048947 */ /* 0x008fea0003800000 */
[----:B------:R3:W5:Y:S02]  /*2c30*/  LDG.E.LTC128B R100, desc[UR36][R14.64+0x40] ;  /* 0x000040240e647981 */ /* 0x000764000c1e1920 */
.L_x_47:
[----:B------:R-:W-:Y:S05]  /*2c40*/  BSYNC B1 ;  /* 0x0000000000017941 */ /* 0x000fea0003800000 */
.L_x_46:
[----:B-----5:R-:W-:Y:S01]  /*2c50*/  LOP3.LUT R62, R100, 0xffffe000, RZ, 0xc0, !PT ;  /* 0xffffe000643e7812 */ /* 0x020fe200078ec0ff */
[----:B------:R-:W-:Y:S04]  /*2c60*/  BSSY B1, `(.L_x_48) ;  /* 0x0000008000017945 */ /* 0x000fe80003800000 */
[----:B------:R-:W-:-:S04]  /*2c70*/  FMUL R23, R62, R89 ;  /* 0x000000593e177220 */ /* 0x000fc80000400000 */
[----:B------:R-:W-:-:S05]  /*2c80*/  FFMA R23, R66, R88, R23 ;  /* 0x0000005842177223 */ /* 0x000fca0000000017 */
[----:B------:R-:W-:-:S05]  /*2c90*/  F2FP.TF32.F32.PACK_B R23, R23 ;  /* 0x00000017ff17723e */ /* 0x000fca00024050ff */
[----:B------:R0:W-:Y:S01]  /*2ca0*/  @P0 STG.E desc[UR36][R20.64+0x40], R23 ;  /* 0x0000401714000986 */ /* 0x0001e2000c101924 */
[----:B------:R-:W-:-:S13]  /*2cb0*/  ISETP.GT.AND P0, PT, R3, 0x8, P1 ;  /* 0x000000080300780c */ /* 0x000fda0000f04270 */
[----:B0-----:R-:W-:Y:S05]  /*2cc0*/  @!P0 BRA `(.L_x_49) ;  /* 0x0000000000048947 */ /* 0x001fea0003800000 */
[----:B------:R0:W5:Y:S02]  /*2cd0*/  LDG.E.LTC128B R100, desc[UR36][R14.64+0x44] ;  /* 0x000044240e647981 */ /* 0x000164000c1e1920 */
.L_x_49:
[----:B------:R-:W-:Y:S05]  /*2ce0*/  BSYNC B1 ;  /* 0x0000000000017941 */ /* 0x000fea0003800000 */
.L_x_48:
[----:B-----5:R-:W-:Y:S01]  /*2cf0*/  LOP3.LUT R62, R100, 0xffffe000, RZ, 0xc0, !PT ;  /* 0xffffe000643e7812 */ /* 0x020fe200078ec0ff */
[----:B------:R-:W-:Y:S01]  /*2d00*/  BSSY B1, `(.L_x_50) ;  /* 0x000000a000017945 */ /* 0x000fe20003800000 */
[----:B------:R-:W-:-:S03]  /*2d10*/  ISETP.GT.AND P2, PT, R4, 0x18, PT ;  /* 0x000000180400780c */ /* 0x000fc60003f44270 */
[----:B------:R-:W-:Y:S01]  /*2d20*/  FMUL R62, R62, R89 ;  /* 0x000000593e3e7220 */ /* 0x000fe20000400000 */
[----:B------:R-:W-:-:S03]  /*2d30*/  P2R R90, PR, RZ, 0x4 ;  /* 0x00000004ff5a7803 */ /* 0x000fc60000000000 */
[----:B------:R-:W-:-:S05]  /*2d40*/  FFMA R67, R67, R88, R62 ;  /* 0x0000005843437223 */ /* 0x000fca000000003e */
[----:B------:R-:W-:-:S05]  /*2d50*/  F2FP.TF32.F32.PACK_B R67, R67 ;  /* 0x00000043ff43723e */ /* 0x000fca00024050ff */
[----:B------:R0:W-:Y:S01]  /*2d60*/  @P0 STG.E desc[UR36][R20.64+0x44], R67 ;  /* 0x0000444314000986 */ /* 0x0001e2000c101924 */
[----:B------:R-:W-:-:S13]  /*2d70*/  ISETP.GT.AND P0, PT, R3, RZ, P2 ;  /* 0x000000ff0300720c */ /* 0x000fda0001704270 */
[----:B0-----:R-:W-:Y:S05]  /*2d80*/  @!P0 BRA `(.L_x_51) ;  /* 0x0000000000048947 */ /* 0x001fea0003800000 */
[----:B------:R0:W5:Y:S02]  /*2d90*/  LDG.E.LTC128B R100, desc[UR36][R6.64+0x60] ;  /* 0x0000602406647981 */ /* 0x000164000c1e1920 */
.L_x_51:
[----:B------:R-:W-:Y:S05]  /*2da0*/  BSYNC B1 ;  /* 0x0000000000017941 */ /* 0x000fea0003800000 */
.L_x_50:
        /* <DEDUP_REMOVED lines=11> */
.L_x_53:
[----:B------:R-:W-:Y:S05]  /*2e60*/  BSYNC B1 ;  /* 0x0000000000017941 */ /* 0x000fea0003800000 */
.L_x_52:
        /* <DEDUP_REMOVED lines=9> */
.L_x_55:
[----:B------:R-:W-:Y:S05]  /*2f00*/  BSYNC B1 ;  /* 0x0000000000017941 */ /* 0x000fea0003800000 */
.L_x_54:
        /* <DEDUP_REMOVED lines=9> */
.L_x_57:
[----:B------:R-:W-:Y:S05]  /*2fa0*/  BSYNC B1 ;  /* 0x0000000000017941 */ /* 0x000fea0003800000 */
.L_x_56:
        /* <DEDUP_REMOVED lines=11> */
.L_x_59:
[----:B------:R-:W-:Y:S05]  /*3060*/  BSYNC B1 ;  /* 0x0000000000017941 */ /* 0x000fea0003800000 */
.L_x_58:
        /* <DEDUP_REMOVED lines=11> */
.L_x_61:
[----:B------:R-:W-:Y:S05]  /*3120*/  BSYNC B1 ;  /* 0x0000000000017941 */ /* 0x000fea0003800000 */
.L_x_60:
        /* <DEDUP_REMOVED lines=9> */
.L_x_63:
[----:B------:R-:W-:Y:S05]  /*31c0*/  BSYNC B1 ;  /* 0x0000000000017941 */ /* 0x000fea0003800000 */
.L_x_62:
        /* <DEDUP_REMOVED lines=9> */
.L_x_65:
[----:B------:R-:W-:Y:S05]  /*3260*/  BSYNC B1 ;  /* 0x0000000000017941 */ /* 0x000fea0003800000 */
.L_x_64:
        /* <DEDUP_REMOVED lines=11> */
.L_x_67:
[----:B------:R-:W-:Y:S05]  /*3320*/  BSYNC B1 ;  /* 0x0000000000017941 */ /* 0x000fea0003800000 */
.L_x_66:
[----:B-----5:R-:W-:Y:S01]  /*3330*/  LOP3.LUT R62, R100, 0xffffe000, RZ, 0xc0, !PT ;  /* 0xffffe000643e7812 */ /* 0x020fe200078ec0ff */
[----:B------:R-:W-:Y:S01]  /*3340*/  BSSY B1, `(.L_x_68) ;  /* 0x000000a000017945 */ /* 0x000fe20003800000 */
[----:B------:R-:W-:-:S03]  /*3350*/  ISETP.GT.AND P5, PT, R4, 0x29, PT ;  /* 0x000000290400780c */ /* 0x000fc60003fa4270 */
[----:B------:R-:W-:-:S04]  /*3360*/  FMUL R23, R62, R89 ;  /* 0x000000593e177220 */ /* 0x000fc80000400000 */
[----:B------:R-:W-:-:S05]  /*3370*/  FFMA R23, R76, R88, R23 ;  /* 0x000000584c177223 */ /* 0x000fca0000000017 */
[----:B------:R-:W-:-:S05]  /*3380*/  F2FP.TF32.F32.PACK_B R23, R23 ;  /* 0x00000017ff17723e */ /* 0x000fca00024050ff */
[----:B------:R1:W-:Y:S01]  /*3390*/  @P0 STG.E desc[UR36][R12.64+0xa0], R23 ;  /* 0x0000a0170c000986 */ /* 0x0003e2000c101924 */
[----:B------:R-:W-:Y:S02]  /*33a0*/  ISETP.GT.AND P0, PT, R3, RZ, P5 ;  /* 0x000000ff0300720c */ /* 0x000fe40002f04270 */
[----:B-1----:R-:W-:-:S11]  /*33b0*/  P2R R23, PR, RZ, 0x20 ;  /* 0x00000020ff177803 */ /* 0x002fd60000000000 */
[----:B------:R-:W-:Y:S05]  /*33c0*/  @!P0 BRA `(.L_x_69) ;  /* 0x0000000000048947 */ /* 0x000fea0003800000 */
[----:B------:R1:W5:Y:S02]  /*33d0*/  LDG.E.LTC128B R100, desc[UR36][R6.64+0xa4] ;  /* 0x0000a42406647981 */ /* 0x000364000c1e1920 */
.L_x_69:
[----:B------:R-:W-:Y:S05]  /*33e0*/  BSYNC B1 ;  /* 0x0000000000017941 */ /* 0x000fea0003800000 */
.L_x_68:
        /* <DEDUP_REMOVED lines=9> */
.L_x_71:
[----:B------:R-:W-:Y:S05]  /*3480*/  BSYNC B1 ;  /* 0x0000000000017941 */ /* 0x000fea0003800000 */
.L_x_70:
        /* <DEDUP_REMOVED lines=9> */
.L_x_73:
[----:B------:R-:W-:Y:S05]  /*3520*/  BSYNC B1 ;  /* 0x0000000000017941 */ /* 0x000fea0003800000 */
.L_x_72:
[----:B-----5:R-:W-:Y:S01]  /*3530*/  LOP3.LUT R62, R100, 0xffffe000, RZ, 0xc0, !PT ;  /* 0xffffe000643e7812 */ /* 0x020fe200078ec0ff */
[----:B------:R-:W-:Y:S01]  /*3540*/  BSSY B1, `(.L_x_74) ;  /* 0x0000009000017945 */ /* 0x000fe20003800000 */
[----:B------:R-:W-:-:S03]  /*3550*/  ISETP.GT.AND P3, PT, R4, 0x30, PT ;  /* 0x000000300400780c */ /* 0x000fc60003f64270 */
[----:B------:R-:W-:-:S04]  /*3560*/  FMUL R62, R62, R89 ;  /* 0x000000593e3e7220 */ /* 0x000fc80000400000 */
[----:B------:R-:W-:-:S05]  /*3570*/  FFMA R79, R79, R88, R62 ;  /* 0x000000584f4f7223 */ /* 0x000fca000000003e */
[----:B------:R-:W-:-:S05]  /*3580*/  F2FP.TF32.F32.PACK_B R79, R79 ;  /* 0x0000004fff4f723e */ /* 0x000fca00024050ff */
[----:B------:R0:W-:Y:S01]  /*3590*/  @P0 STG.E desc[UR36][R20.64+0xa4], R79 ;  /* 0x0000a44f14000986 */ /* 0x0001e2000c101924 */
[----:B------:R-:W-:-:S13]  /*35a0*/  ISETP.GT.AND P0, PT, R3, RZ, P3 ;  /* 0x000000ff0300720c */ /* 0x000fda0001f04270 */
[----:B0-----:R-:W-:Y:S05]  /*35b0*/  @!P0 BRA `(.L_x_75) ;  /* 0x0000000000048947 */ /* 0x001fea0003800000 */
[----:B------:R0:W5:Y:S02]  /*35c0*/  LDG.E.LTC128B R100, desc[UR36][R6.64+0xc0] ;  /* 0x0000c02406647981 */ /* 0x000164000c1e1920 */
.L_x_75:
[----:B------:R-:W-:Y:S05]  /*35d0*/  BSYNC B1 ;  /* 0x0000000000017941 */ /* 0x000fea0003800000 */
.L_x_74:
        /* <DEDUP_REMOVED lines=10> */
.L_x_77:
[----:B------:R-:W-:Y:S05]  /*3680*/  BSYNC B1 ;  /* 0x0000000000017941 */ /* 0x000fea0003800000 */
.L_x_76:
        /* <DEDUP_REMOVED lines=9> */
.L_x_79:
[----:B------:R-:W-:Y:S05]  /*3720*/  BSYNC B1 ;  /* 0x0000000000017941 */ /* 0x000fea0003800000 */
.L_x_78:
        /* <DEDUP_REMOVED lines=9> */
.L_x_81:
[----:B------:R-:W-:Y:S05]  /*37c0*/  BSYNC B1 ;  /* 0x0000000000017941 */ /* 0x000fea0003800000 */
.L_x_80:
        /* <DEDUP_REMOVED lines=10> */
.L_x_83:
[----:B------:R-:W-:Y:S05]  /*3870*/  BSYNC B1 ;  /* 0x0000000000017941 */ /* 0x000fea0003800000 */
.L_x_82:
[----:B-----5:R-:W-:Y:S01]  /*3880*/  LOP3.LUT R62, R100, 0xffffe000, RZ, 0xc0, !PT ;  /* 0xffffe000643e7812 */ /* 0x020fe200078ec0ff */
[----:B------:R-:W-:Y:S04]  /*3890*/  BSSY B1, `(.L_x_84) ;  /* 0x000000f000017945 */ /* 0x000fe80003800000 */
[----:B------:R-:W-:-:S04]  /*38a0*/  FMUL R23, R62, R89 ;  /* 0x000000593e177220 */ /* 0x000fc80000400000 */
[----:B------:R-:W-:-:S05]  /*38b0*/  FFMA R23, R84, R88, R23 ;  /* 0x0000005854177223 */ /* 0x000fca0000000017 */
[----:B------:R-:W-:-:S05]  /*38c0*/  F2FP.TF32.F32.PACK_B R23, R23 ;  /* 0x00000017ff17723e */ /* 0x000fca00024050ff */
[----:B------:R0:W-:Y:S01]  /*38d0*/  @P0 STG.E desc[UR36][R12.64+0xe0], R23 ;  /* 0x0000e0170c000986 */ /* 0x0001e2000c101924 */
[----:B------:R-:W-:-:S05]  /*38e0*/  IADD3 R64, P0, R5, R20, RZ ;  /* 0x0000001405407210 */ /* 0x000fca0007f1e0ff */
[----:B------:R-:W-:Y:S01]  /*38f0*/  IMAD.X R65, R93, 0x1, R21, P0 ;  /* 0x000000015d417824 */ /* 0x000fe200000e0615 */
[----:B------:R-:W-:-:S05]  /*3900*/  IADD3 R66, P0, R5, R20, RZ ;  /* 0x0000001405427210 */ /* 0x000fca0007f1e0ff */
[----:B------:R-:W-:Y:S01]  /*3910*/  IMAD.X R67, R93, 0x1, R21, P0 ;  /* 0x000000015d437824 */ /* 0x000fe200000e0615 */
[----:B------:R-:W-:-:S05]  /*3920*/  IADD3 R62, P0, R5, R12, RZ ;  /* 0x0000000c053e7210 */ /* 0x000fca0007f1e0ff */
[----:B------:R-:W-:Y:S01]  /*3930*/  IMAD.X R63, R93, 0x1, R13, P0 ;  /* 0x000000015d3f7824 */ /* 0x000fe200000e060d */
[----:B------:R-:W-:-:S04]  /*3940*/  ISETP.GT.AND P0, PT, R4, 0x39, PT ;  /* 0x000000390400780c */ /* 0x000fc80003f04270 */
[----:B------:R-:W-:-:S13]  /*3950*/  ISETP.GT.AND P4, PT, R3, RZ, P0 ;  /* 0x000000ff0300720c */ /* 0x000fda0000784270 */
[----:B0-----:R-:W-:Y:S05]  /*3960*/  @!P4 BRA `(.L_x_85) ;  /* 0x000000000004c947 */ /* 0x001fea0003800000 */
[----:B------:R0:W5:Y:S02]  /*3970*/  LDG.E.LTC128B R100, desc[UR36][R6.64+0xe4] ;  /* 0x0000e42406647981 */ /* 0x000164000c1e1920 */
.L_x_85:
[----:B------:R-:W-:Y:S05]  /*3980*/  BSYNC B1 ;  /* 0x0000000000017941 */ /* 0x000fea0003800000 */
.L_x_84:
        /* <DEDUP_REMOVED lines=9> */
.L_x_87:
[----:B------:R-:W-:Y:S05]  /*3a20*/  BSYNC B1 ;  /* 0x0000000000017941 */ /* 0x000fea0003800000 */
.L_x_86:
        /* <DEDUP_REMOVED lines=9> */
.L_x_89:
[----:B------:R-:W-:Y:S05]  /*3ac0*/  BSYNC B1 ;  /* 0x0000000000017941 */ /* 0x000fea0003800000 */
.L_x_88:
[----:B-----5:R-:W-:-:S05]  /*3ad0*/  LOP3.LUT R4, R100, 0xffffe000, RZ, 0xc0, !PT ;  /* 0xffffe00064047812 */ /* 0x020fca00078ec0ff */
[----:B------:R-:W-:-:S04]  /*3ae0*/  FMUL R4, R4, R89 ;  /* 0x0000005904047220 */ /* 0x000fc80000400000 */
[----:B------:R-:W-:-:S05]  /*3af0*/  FFMA R87, R87, R88, R4 ;  /* 0x0000005857577223 */ /* 0x000fca0000000004 */
[----:B------:R-:W-:-:S05]  /*3b00*/  F2FP.TF32.F32.PACK_B R87, R87 ;  /* 0x00000057ff57723e */ /* 0x000fca00024050ff */
[----:B------:R0:W-:Y:S01]  /*3b10*/  @P4 STG.E desc[UR36][R20.64+0xe4], R87 ;  /* 0x0000e45714004986 */ /* 0x0001e2000c101924 */
[----:B------:R-:W-:-:S13]  /*3b20*/  ISETP.GT.AND P4, PT, R3, 0x80, P6 ;  /* 0x000000800300780c */ /* 0x000fda0003784270 */
[----:B------:R-:W2:Y:S01]  /*3b30*/  @P4 LDG.E.LTC128B R100, desc[UR36][R58.64] ;  /* 0x000000243a644981 */ /* 0x000ea2000c1e1920 */
[----:B------:R-:W-:Y:S01]  /*3b40*/  BSSY B1, `(.L_x_90) ;  /* 0x000000a000017945 */ /* 0x000fe20003800000 */
[----:B--2---:R-:W-:-:S05]  /*3b50*/  LOP3.LUT R4, R100, 0xffffe000, RZ, 0xc0, !PT ;  /* 0xffffe00064047812 */ /* 0x004fca00078ec0ff */
[----:B------:R-:W-:-:S04]  /*3b60*/  FMUL R5, R4, R89 ;  /* 0x0000005904057220 */ /* 0x000fc80000400000 */
[----:B------:R-:W-:-:S05]  /*3b70*/  FFMA R5, R24, R88, R5 ;  /* 0x0000005818057223 */ /* 0x000fca0000000005 */
[----:B------:R-:W-:-:S05]  /*3b80*/  F2FP.TF32.F32.PACK_B R5, R5 ;  /* 0x00000005ff05723e */ /* 0x000fca00024050ff */
[----:B------:R0:W-:Y:S01]  /*3b90*/  @P4 STG.E desc[UR36][R62.64], R5 ;  /* 0x000000053e004986 */ /* 0x0001e2000c101924 */
[----:B------:R-:W-:-:S04]  /*3ba0*/  ISETP.NE.AND P4, PT, R105, RZ, PT ;  /* 0x000000ff6900720c */ /* 0x000fc80003f85270 */
[----:B------:R-:W-:-:S13]  /*3bb0*/  ISETP.GT.AND P4, PT, R3, 0x80, P4 ;  /* 0x000000800300780c */ /* 0x000fda0002784270 */
[----:B0-----:R-:W-:Y:S05]  /*3bc0*/  @!P4 BRA `(.L_x_91) ;  /* 0x000000000004c947 */ /* 0x001fea0003800000 */
[----:B------:R0:W5:Y:S02]  /*3bd0*/  LDG.E.LTC128B R100, desc[UR36][R56.64+0x4] ;  /* 0x0000042438647981 */ /* 0x000164000c1e1920 */
.L_x_91:
[----:B------:R-:W-:Y:S05]  /*3be0*/  BSYNC B1 ;  /* 0x0000000000017941 */ /* 0x000fea0003800000 */
.L_x_90:
[----:B-----5:R-:W-:Y:S01]  /*3bf0*/  LOP3.LUT R4, R100, 0xffffe000, RZ, 0xc0, !PT ;  /* 0xffffe00064047812 */ /* 0x020fe200078ec0ff */
[----:B------:R-:W-:Y:S01]  /*3c00*/  @P4 IMAD.MOV.U32 R5, RZ, RZ, R63 ;  /* 0x000000ffff054224 */ /* 0x000fe200078e003f */
[----:B------:R-:W-:Y:S01]  /*3c10*/  ISETP.GT.AND P6, PT, R3, 0x88, P6 ;  /* 0x000000880300780c */ /* 0x000fe200037c4270 */
[----:B------:R-:W-:Y:S02]  /*3c20*/  BSSY B1, `(.L_x_92) ;  /* 0x0000008000017945 */ /* 0x000fe40003800000 */
[----:B------:R-:W-:-:S04]  /*3c30*/  FMUL R4, R4, R89 ;  /* 0x0000005904047220 */ /* 0x000fc80000400000 */
[----:B------:R-:W-:Y:S01]  /*3c40*/  FFMA R25, R25, R88, R4 ;  /* 0x0000005819197223 */ /* 0x000fe20000000004 */
[----:B------:R-:W-:-:S04]  /*3c50*/  @P4 IMAD.MOV.U32 R4, RZ, RZ, R62 ;  /* 0x000000ffff044224 */ /* 0x000fc800078e003e */
[----:B------:R-:W-:-:S05]  /*3c60*/  F2FP.TF32.F32.PACK_B R25, R25 ;  /* 0x00000019ff19723e */ /* 0x000fca00024050ff */
[----:B------:R2:W-:Y:S01]  /*3c70*/  @P4 STG.E desc[UR36][R4.64+0x4], R25 ;  /* 0x0000041904004986 */ /* 0x0005e2000c101924 */
[----:B------:R-:W-:Y:S05]  /*3c80*/  @!P6 BRA `(.L_x_93) ;  /* 0x000000000004e947 */ /* 0x000fea0003800000 */
[----:B------:R0:W5:Y:S02]  /*3c90*/  LDG.E.LTC128B R100, desc[UR36][R60.64] ;  /* 0x000000243c647981 */ /* 0x000164000c1e1920 */
.L_x_93:
[----:B------:R-:W-:Y:S05]  /*3ca0*/  BSYNC B1 ;  /* 0x0000000000017941 */ /* 0x000fea0003800000 */
.L_x_92:
[----:B--2--5:R-:W-:Y:S01]  /*3cb0*/  LOP3.LUT R4, R100, 0xffffe000, RZ, 0xc0, !PT ;  /* 0xffffe00064047812 */ /* 0x024fe200078ec0ff */
[----:B------:R-:W-:Y:S01]  /*3cc0*/  BSSY B1, `(.L_x_94) ;  /* 0x0000009000017945 */ /* 0x000fe20003800000 */
[----:B------:R-:W-:-:S03]  /*3cd0*/  ISETP.NE.AND P4, PT, R105, RZ, PT ;  /* 0x000000ff6900720c */ /* 0x000fc60003f85270 */
[----:B------:R-:W-:Y:S01]  /*3ce0*/  FMUL R5, R4, R89 ;  /* 0x0000005904057220 */ /* 0x000fe20000400000 */
[----:B------:R-:W-:-:S03]  /*3cf0*/  ISETP.GT.AND P4, PT, R3, 0x88, P4 ;  /* 0x000000880300780c */ /* 0x000fc60002784270 */
[----:B------:R-:W-:-:S05]  /*3d00*/  FFMA R5, R26, R88, R5 ;  /* 0x000000581a057223 */ /* 0x000fca0000000005 */
[----:B------:R-:W-:-:S05]  /*3d10*/  F2FP.TF32.F32.PACK_B R5, R5 ;  /* 0x00000005ff05723e */ /* 0x000fca00024050ff */
[----:B------:R2:W-:Y:S01]  /*3d20*/  @P6 STG.E desc[UR36][R64.64], R5 ;  /* 0x0000000540006986 */ /* 0x0005e2000c101924 */
[----:B------:R-:W-:Y:S05]  /*3d30*/  @!P4 BRA `(.L_x_95) ;  /* 0x000000000004c947 */ /* 0x000fea0003800000 */
[----:B------:R0:W5:Y:S02]  /*3d40*/  LDG.E.LTC128B R100, desc[UR36][R8.64+0x4] ;  /* 0x0000042408647981 */ /* 0x000164000c1e1920 */
.L_x_95:
[----:B------:R-:W-:Y:S05]  /*3d50*/  BSYNC B1 ;  /* 0x0000000000017941 */ /* 0x000fea0003800000 */
.L_x_94:
[----:B-----5:R-:W-:Y:S01]  /*3d60*/  LOP3.LUT R4, R100, 0xffffe000, RZ, 0xc0, !PT ;  /* 0xffffe00064047812 */ /* 0x020fe200078ec0ff */
[----:B------:R-:W-:Y:S01]  /*3d70*/  BSSY B1, `(.L_x_96) ;  /* 0x0000009000017945 */ /* 0x000fe20003800000 */
[----:B------:R-:W-:-:S03]  /*3d80*/  ISETP.NE.AND P6, PT, R106, RZ, PT ;  /* 0x000000ff6a00720c */ /* 0x000fc60003fc5270 */
[----:B------:R-:W-:-:S04]  /*3d90*/  FMUL R4, R4, R89 ;  /* 0x0000005904047220 */ /* 0x000fc80000400000 */
[----:B------:R-:W-:-:S05]  /*3da0*/  FFMA R27, R27, R88, R4 ;  /* 0x000000581b1b7223 */ /* 0x000fca0000000004 */
[----:B------:R-:W-:-:S05]  /*3db0*/  F2FP.TF32.F32.PACK_B R27, R27 ;  /* 0x0000001bff1b723e */ /* 0x000fca00024050ff */
[----:B------:R0:W-:Y:S01]  /*3dc0*/  @P4 STG.E desc[UR36][R66.64+0x4], R27 ;  /* 0x0000041b42004986 */ /* 0x0001e2000c101924 */
[----:B------:R-:W-:-:S13]  /*3dd0*/  ISETP.GT.AND P4, PT, R3, 0x80, P6 ;  /* 0x000000800300780c */ /* 0x000fda0003784270 */
[----:B0-----:R-:W-:Y:S05]  /*3de0*/  @!P4 BRA `(.L_x_97) ;  /* 0x000000000004c947 */ /* 0x001fea0003800000 */
[----:B------:R0:W5:Y:S02]  /*3df0*/  LDG.E.LTC128B R100, desc[UR36][R56.64+0x20] ;  /* 0x0000202438647981 */ /* 0x000164000c1e1920 */
.L_x_97:
[----:B------:R-:W-:Y:S05]  /*3e00*/  BSYNC B1 ;  /* 0x0000000000017941 */ /* 0x000fea0003800000 */
.L_x_96:
[----:B-----5:R-:W-:Y:S01]  /*3e10*/  LOP3.LUT R4, R100, 0xffffe000, RZ, 0xc0, !PT ;  /* 0xffffe00064047812 */ /* 0x020fe200078ec0ff */
[----:B------:R-:W-:Y:S01]  /*3e20*/  BSSY B1, `(.L_x_98) ;  /* 0x000000b000017945 */ /* 0x000fe20003800000 */
[----:B------:R-:W-:-:S03]  /*3e30*/  ISETP.NE.AND P6, PT, R107, RZ, PT ;  /* 0x000000ff6b00720c */ /* 0x000fc60003fc5270 */
[----:B--2---:R-:W-:Y:S01]  /*3e40*/  FMUL R5, R4, R89 ;  /* 0x0000005904057220 */ /* 0x004fe20000400000 */
[----:B------:R-:W-:-:S03]  /*3e50*/  @P4 IMAD.MOV.U32 R4, RZ, RZ, R62 ;  /* 0x000000ffff044224 */ /* 0x000fc600078e003e */
[----:B-1--4-:R-:W-:Y:S01]  /*3e60*/  FFMA R7, R28, R88, R5 ;  /* 0x000000581c077223 */ /* 0x012fe20000000005 */
[----:B------:R-:W-:-:S04]  /*3e70*/  @P4 IMAD.MOV.U32 R5, RZ, RZ, R63 ;  /* 0x000000ffff054224 */ /* 0x000fc800078e003f */
[----:B------:R-:W-:-:S05]  /*3e80*/  F2FP.TF32.F32.PACK_B R7, R7 ;  /* 0x00000007ff07723e */ /* 0x000fca00024050ff */
[----:B------:R1:W-:Y:S01]  /*3e90*/  @P4 STG.E desc[UR36][R4.64+0x20], R7 ;  /* 0x0000200704004986 */ /* 0x0003e2000c101924 */
[----:B------:R-:W-:-:S13]  /*3ea0*/  ISETP.GT.AND P4, PT, R3, 0x80, P6 ;  /* 0x000000800300780c */ /* 0x000fda0003784270 */
[----:B-1----:R-:W-:Y:S05]  /*3eb0*/  @!P4 BRA `(.L_x_99) ;  /* 0x000000000004c947 */ /* 0x002fea0003800000 */
[----:B------:R1:W5:Y:S02]  /*3ec0*/  LDG.E.LTC128B R100, desc[UR36][R56.64+0x24] ;  /* 0x0000242438647981 */ /* 0x000364000c1e1920 */
.L_x_99:
[----:B------:R-:W-:Y:S05]  /*3ed0*/  BSYNC B1 ;  /* 0x0000000000017941 */ /* 0x000fea0003800000 */
.L_x_98:
[----:B-----5:R-:W-:Y:S01]  /*3ee0*/  LOP3.LUT R4, R100, 0xffffe000, RZ, 0xc0, !PT ;  /* 0xffffe00064047812 */ /* 0x020fe200078ec0ff */
[----:B------:R-:W-:Y:S01]  /*3ef0*/  @P4 IMAD.MOV.U32 R5, RZ, RZ, R63 ;  /* 0x000000ffff054224 */ /* 0x000fe200078e003f */
[----:B------:R-:W-:Y:S03]  /*3f00*/  BSSY B1, `(.L_x_100) ;  /* 0x000000a000017945 */ /* 0x000fe60003800000 */
[----:B------:R-:W-:-:S04]  /*3f10*/  FMUL R4, R4, R89 ;  /* 0x0000005904047220 */ /* 0x000fc80000400000 */
[----:B------:R-:W-:Y:S01]  /*3f20*/  FFMA R29, R29, R88, R4 ;  /* 0x000000581d1d7223 */ /* 0x000fe20000000004 */
[----:B------:R-:W-:-:S04]  /*3f30*/  @P4 IMAD.MOV.U32 R4, RZ, RZ, R62 ;  /* 0x000000ffff044224 */ /* 0x000fc800078e003e */
[----:B------:R-:W-:-:S05]  /*3f40*/  F2FP.TF32.F32.PACK_B R29, R29 ;  /* 0x0000001dff1d723e */ /* 0x000fca00024050ff */
[----:B------:R2:W-:Y:S01]  /*3f50*/  @P4 STG.E desc[UR36][R4.64+0x24], R29 ;  /* 0x0000241d04004986 */ /* 0x0005e2000c101924 */
[----:B------:R-:W-:-:S04]  /*3f60*/  ISETP.NE.AND P4, PT, R106, RZ, PT ;  /* 0x000000ff6a00720c */ /* 0x000fc80003f85270 */
[----:B------:R-:W-:-:S13]  /*3f70*/  ISETP.GT.AND P4, PT, R3, 0x88, P4 ;  /* 0x000000880300780c */ /* 0x000fda0002784270 */
[----:B--2---:R-:W-:Y:S05]  /*3f80*/  @!P4 BRA `(.L_x_101) ;  /* 0x000000000004c947 */ /* 0x004fea0003800000 */
[----:B------:R2:W5:Y:S02]  /*3f90*/  LDG.E.LTC128B R100, desc[UR36][R8.64+0x20] ;  /* 0x0000202408647981 */ /* 0x000564000c1e1920 */
.L_x_101:
[----:B------:R-:W-:Y:S05]  /*3fa0*/  BSYNC B1 ;  /* 0x0000000000017941 */ /* 0x000fea0003800000 */
.L_x_100:
[----:B-----5:R-:W-:Y:S01]  /*3fb0*/  LOP3.LUT R4, R100, 0xffffe000, RZ, 0xc0, !PT ;  /* 0xffffe00064047812 */ /* 0x020fe200078ec0ff */
[----:B------:R-:W-:Y:S04]  /*3fc0*/  BSSY B1, `(.L_x_102) ;  /* 0x0000008000017945 */ /* 0x000fe80003800000 */
[----:B------:R-:W-:-:S04]  /*3fd0*/  FMUL R5, R4, R89 ;  /* 0x0000005904057220 */ /* 0x000fc80000400000 */
[----:B------:R-:W-:-:S05]  /*3fe0*/  FFMA R5, R30, R88, R5 ;  /* 0x000000581e057223 */ /* 0x000fca0000000005 */
[----:B------:R-:W-:-:S05]  /*3ff0*/  F2FP.TF32.F32.PACK_B R5, R5 ;  /* 0x00000005ff05723e */ /* 0x000fca00024050ff */
[----:B------:R4:W-:Y:S01]  /*4000*/  @P4 STG.E desc[UR36][R10.64+0x20], R5 ;  /* 0x000020050a004986 */ /* 0x0009e2000c101924 */
[----:B------:R-:W-:-:S13]  /*4010*/  ISETP.GT.AND P4, PT, R3, 0x88, P6 ;  /* 0x000000880300780c */ /* 0x000fda0003784270 */
[----:B----4-:R-:W-:Y:S05]  /*4020*/  @!P4 BRA `(.L_x_103) ;  /* 0x000000000004c947 */ /* 0x010fea0003800000 */
[----:B------:R4:W5:Y:S02]  /*4030*/  LDG.E.LTC128B R100, desc[UR36][R8.64+0x24] ;  /* 0x0000242408647981 */ /* 0x000964000c1e1920 */
.L_x_103:
[----:B------:R-:W-:Y:S05]  /*4040*/  BSYNC B1 ;  /* 0x0000000000017941 */ /* 0x000fea0003800000 */
.L_x_102:
[----:B-----5:R-:W-:Y:S01]  /*4050*/  LOP3.LUT R4, R100, 0xffffe000, RZ, 0xc0, !PT ;  /* 0xffffe00064047812 */ /* 0x020fe200078ec0ff */
[----:B------:R-:W-:Y:S01]  /*4060*/  @P4 IMAD.MOV.U32 R5, RZ, RZ, R11 ;  /* 0x000000ffff054224 */ /* 0x000fe200078e000b */
[----:B------:R-:W-:Y:S01]  /*4070*/  ISETP.NE.AND P6, PT, R101, RZ, PT ;  /* 0x000000ff6500720c */ /* 0x000fe20003fc5270 */
[----:B------:R-:W-:Y:S02]  /*4080*/  BSSY B1, `(.L_x_104) ;  /* 0x0000009000017945 */ /* 0x000fe40003800000 */
[----:B------:R-:W-:-:S04]  /*4090*/  FMUL R4, R4, R89 ;  /* 0x0000005904047220 */ /* 0x000fc80000400000 */
[----:B------:R-:W-:Y:S01]  /*40a0*/  FFMA R31, R31, R88, R4 ;  /* 0x000000581f1f7223 */ /* 0x000fe20000000004 */
[----:B------:R-:W-:-:S04]  /*40b0*/  @P4 IMAD.MOV.U32 R4, RZ, RZ, R10 ;  /* 0x000000ffff044224 */ /* 0x000fc800078e000a */
[----:B------:R-:W-:-:S05]  /*40c0*/  F2FP.TF32.F32.PACK_B R31, R31 ;  /* 0x0000001fff1f723e */ /* 0x000fca00024050ff */
[----:B------:R0:W-:Y:S01]  /*40d0*/  @P4 STG.E desc[UR36][R4.64+0x24], R31 ;  /* 0x0000241f04004986 */ /* 0x0001e2000c101924 */
[----:B------:R-:W-:-:S13]  /*40e0*/  ISETP.GT.AND P4, PT, R3, 0x80, P6 ;  /* 0x000000800300780c */ /* 0x000fda0003784270 */
[----:B0-----:R-:W-:Y:S05]  /*40f0*/  @!P4 BRA `(.L_x_105) ;  /* 0x000000000004c947 */ /* 0x001fea0003800000 */
[----:B------:R0:W5:Y:S02]  /*4100*/  LDG.E.LTC128B R100, desc[UR36][R56.64+0x40] ;  /* 0x0000402438647981 */ /* 0x000164000c1e1920 */
.L_x_105:
[----:B------:R-:W-:Y:S05]  /*4110*/  BSYNC B1 ;  /* 0x0000000000017941 */ /* 0x000fea0003800000 */
.L_x_104:
[----:B-----5:R-:W-:Y:S01]  /*4120*/  LOP3.LUT R4, R100, 0xffffe000, RZ, 0xc0, !PT ;  /* 0xffffe00064047812 */ /* 0x020fe200078ec0ff */
[----:B------:R-:W-:Y:S01]  /*4130*/  BSSY B1, `(.L_x_106) ;  /* 0x000000b000017945 */ /* 0x000fe20003800000 */
[----:B------:R-:W-:-:S03]  /*4140*/  ISETP.NE.AND P6, PT, R91, RZ, PT ;  /* 0x000000ff5b00720c */ /* 0x000fc60003fc5270 */
[----:B------:R-:W-:Y:S01]  /*4150*/  FMUL R5, R4, R89 ;  /* 0x0000005904057220 */ /* 0x000fe20000400000 */
[----:B------:R-:W-:-:S03]  /*4160*/  @P4 IMAD.MOV.U32 R4, RZ, RZ, R62 ;  /* 0x000000ffff044224 */ /* 0x000fc600078e003e */
[----:B------:R-:W-:Y:S01]  /*4170*/  FFMA R7, R32, R88, R5 ;  /* 0x0000005820077223 */ /* 0x000fe20000000005 */
[----:B------:R-:W-:-:S04]  /*4180*/  @P4 IMAD.MOV.U32 R5, RZ, RZ, R63 ;  /* 0x000000ffff054224 */ /* 0x000fc800078e003f */
[----:B------:R-:W-:-:S05]  /*4190*/  F2FP.TF32.F32.PACK_B R7, R7 ;  /* 0x00000007ff07723e */ /* 0x000fca00024050ff */
[----:B------:R0:W-:Y:S01]  /*41a0*/  @P4 STG.E desc[UR36][R4.64+0x40], R7 ;  /* 0x0000400704004986 */ /* 0x0001e2000c101924 */
[----:B------:R-:W-:-:S13]  /*41b0*/  ISETP.GT.AND P4, PT, R3, 0x80, P6 ;  /* 0x000000800300780c */ /* 0x000fda0003784270 */
[----:B0-----:R-:W-:Y:S05]  /*41c0*/  @!P4 BRA `(.L_x_107) ;  /* 0x000000000004c947 */ /* 0x001fea0003800000 */
[----:B------:R0:W5:Y:S02]  /*41d0*/  LDG.E.LTC128B R100, desc[UR36][R56.64+0x44] ;  /* 0x0000442438647981 */ /* 0x000164000c1e1920 */
.L_x_107:
[----:B------:R-:W-:Y:S05]  /*41e0*/  BSYNC B1 ;  /* 0x0000000000017941 */ /* 0x000fea0003800000 */
.L_x_106:
        /* <DEDUP_REMOVED lines=10> */
[----:B0-----:R-:W-:Y:S05]  /*4290*/  @!P4 BRA `(.L_x_109) ;  /* 0x000000000004c947 */ /* 0x001fea0003800000 */
[----:B------:R0:W5:Y:S02]  /*42a0*/  LDG.E.LTC128B R100, desc[UR36][R8.64+0x40] ;  /* 0x0000402408647981 */ /* 0x000164000c1e1920 */
.L_x_109:
[----:B------:R-:W-:Y:S05]  /*42b0*/  BSYNC B1 ;  /* 0x0000000000017941 */ /* 0x000fea0003800000 */
.L_x_108:
[----:B-----5:R-:W-:Y:S01]  /*42c0*/  LOP3.LUT R4, R100, 0xffffe000, RZ, 0xc0, !PT ;  /* 0xffffe00064047812 */ /* 0x020fe200078ec0ff */
[----:B------:R-:W-:Y:S04]  /*42d0*/  BSSY B1, `(.L_x_110) ;  /* 0x000000a000017945 */ /* 0x000fe80003800000 */
        /* <DEDUP_REMOVED lines=9> */
.L_x_111:
[----:B------:R-:W-:Y:S05]  /*4370*/  BSYNC B1 ;  /* 0x0000000000017941 */ /* 0x000fea0003800000 */
.L_x_110:
        /* <DEDUP_REMOVED lines=12> */
.L_x_113:
[----:B------:R-:W-:Y:S05]  /*4440*/  BSYNC B1 ;  /* 0x0000000000017941 */ /* 0x000fea0003800000 */
.L_x_112:
        /* <DEDUP_REMOVED lines=12> */
.L_x_115:
[----:B------:R-:W-:Y:S05]  /*4510*/  BSYNC B1 ;  /* 0x0000000000017941 */ /* 0x000fea0003800000 */
.L_x_114:
        /* <DEDUP_REMOVED lines=12> */
.L_x_117:
[----:B------:R-:W-:Y:S05]  /*45e0*/  BSYNC B1 ;  /* 0x0000000000017941 */ /* 0x000fea0003800000 */
.L_x_116:
        /* <DEDUP_REMOVED lines=11> */
.L_x_119:
[----:B------:R-:W-:Y:S05]  /*46a0*/  BSYNC B1 ;  /* 0x0000000000017941 */ /* 0x000fea0003800000 */
.L_x_118:
        /* <DEDUP_REMOVED lines=12> */
.L_x_121:
[----:B------:R-:W-:Y:S05]  /*4770*/  BSYNC B1 ;  /* 0x0000000000017941 */ /* 0x000fea0003800000 */
.L_x_120:
        /* <DEDUP_REMOVED lines=12> */
.L_x_123:
[----:B------:R-:W-:Y:S05]  /*4840*/  BSYNC B1 ;  /* 0x0000000000017941 */ /* 0x000fea0003800000 */
.L_x_122:
        /* <DEDUP_REMOVED lines=12> */
.L_x_125:
[----:B------:R-:W-:Y:S05]  /*4910*/  BSYNC B1 ;  /* 0x0000000000017941 */ /* 0x000fea0003800000 */
.L_x_124:
        /* <DEDUP_REMOVED lines=11> */
.L_x_127:
[----:B------:R-:W-:Y:S05]  /*49d0*/  BSYNC B1 ;  /* 0x0000000000017941 */ /* 0x000fea0003800000 */
.L_x_126:
        /* <DEDUP_REMOVED lines=12> */
.L_x_129:
[----:B------:R-:W-:Y:S05]  /*4aa0*/  BSYNC B1 ;  /* 0x0000000000017941 */ /* 0x000fea0003800000 */
.L_x_128:
        /* <DEDUP_REMOVED lines=11> */
.L_x_131:
[----:B------:R-:W-:Y:S05]  /*4b60*/  BSYNC B1 ;  /* 0x0000000000017941 */ /* 0x000fea0003800000 */
.L_x_130:
        /* <DEDUP_REMOVED lines=11> */
.L_x_133:
[----:B------:R-:W-:Y:S05]  /*4c20*/  BSYNC B1 ;  /* 0x0000000000017941 */ /* 0x000fea0003800000 */
.L_x_132:
[----:B-----5:R-:W-:Y:S01]  /*4c30*/  LOP3.LUT R4, R100, 0xffffe000, RZ, 0xc0, !PT ;  /* 0xffffe00064047812 */ /* 0x020fe200078ec0ff */
[----:B------:R-:W-:Y:S01]  /*4c40*/  BSSY B1, `(.L_x_134) ;  /* 0x000000a000017945 */ /* 0x000fe20003800000 */
[----:B------:R-:W-:-:S03]  /*4c50*/  ISETP.GT.AND P5, PT, R3, 0x88, P5 ;  /* 0x000000880300780c */ /* 0x000fc60002fa4270 */
[----:B------:R-:W-:Y:S01]  /*4c60*/  FMUL R5, R4, R89 ;  /* 0x0000005904057220 */ /* 0x000fe20000400000 */
[----:B------:R-:W-:-:S03]  /*4c70*/  @P4 IMAD.MOV.U32 R4, RZ, RZ, R10 ;  /* 0x000000ffff044224 */ /* 0x000fc600078e000a */
[----:B------:R-:W-:Y:S01]  /*4c80*/  FFMA R7, R46, R88, R5 ;  /* 0x000000582e077223 */ /* 0x000fe20000000005 */
[----:B------:R-:W-:-:S04]  /*4c90*/  @P4 IMAD.MOV.U32 R5, RZ, RZ, R11 ;  /* 0x000000ffff054224 */ /* 0x000fc800078e000b */
[----:B------:R-:W-:-:S05]  /*4ca0*/  F2FP.TF32.F32.PACK_B R7, R7 ;  /* 0x00000007ff07723e */ /* 0x000fca00024050ff */
[----:B------:R0:W-:Y:S01]  /*4cb0*/  @P4 STG.E desc[UR36][R4.64+0xa0], R7 ;  /* 0x0000a00704004986 */ /* 0x0001e2000c101924 */
[----:B------:R-:W-:Y:S05]  /*4cc0*/  @!P5 BRA `(.L_x_135) ;  /* 0x000000000004d947 */ /* 0x000fea0003800000 */
[----:B------:R0:W5:Y:S02]  /*4cd0*/  LDG.E.LTC128B R100, desc[UR36][R8.64+0xa4] ;  /* 0x0000a42408647981 */ /* 0x000164000c1e1920 */
.L_x_135:
[----:B------:R-:W-:Y:S05]  /*4ce0*/  BSYNC B1 ;  /* 0x0000000000017941 */ /* 0x000fea0003800000 */
.L_x_134:
[----:B0----5:R-:W-:Y:S01]  /*4cf0*/  LOP3.LUT R4, R100, 0xffffe000, RZ, 0xc0, !PT ;  /* 0xffffe00064047812 */ /* 0x021fe200078ec0ff */
        /* <DEDUP_REMOVED lines=10> */
.L_x_137:
[----:B------:R-:W-:Y:S05]  /*4da0*/  BSYNC B1 ;  /* 0x0000000000017941 */ /* 0x000fea0003800000 */
.L_x_136:
[----:B0----5:R-:W-:Y:S01]  /*4db0*/  LOP3.LUT R4, R100, 0xffffe000, RZ, 0xc0, !PT ;  /* 0xffffe00064047812 */ /* 0x021fe200078ec0ff */
        /* <DEDUP_REMOVED lines=10> */
.L_x_139:
[----:B------:R-:W-:Y:S05]  /*4e60*/  BSYNC B1 ;  /* 0x0000000000017941 */ /* 0x000fea0003800000 */
.L_x_138:
        /* <DEDUP_REMOVED lines=11> */
.L_x_141:
[----:B------:R-:W-:Y:S05]  /*4f20*/  BSYNC B1 ;  /* 0x0000000000017941 */ /* 0x000fea0003800000 */
.L_x_140:
        /* <DEDUP_REMOVED lines=11> */
.L_x_143:
[----:B------:R-:W-:Y:S05]  /*4fe0*/  BSYNC B1 ;  /* 0x0000000000017941 */ /* 0x000fea0003800000 */
.L_x_142:
        /* <DEDUP_REMOVED lines=11> */
.L_x_145:
[----:B------:R-:W-:Y:S05]  /*50a0*/  BSYNC B1 ;  /* 0x0000000000017941 */ /* 0x000fea0003800000 */
.L_x_144:
        /* <DEDUP_REMOVED lines=11> */
.L_x_147:
[----:B------:R-:W-:Y:S05]  /*5160*/  BSYNC B1 ;  /* 0x0000000000017941 */ /* 0x000fea0003800000 */
.L_x_146:
[----:B0----5:R-:W-:Y:S01]  /*5170*/  LOP3.LUT R4, R100, 0xffffe000, RZ, 0xc0, !PT ;  /* 0xffffe00064047812 */ /* 0x021fe200078ec0ff */
        /* <DEDUP_REMOVED lines=8> */
.L_x_149:
[----:B------:R-:W-:Y:S05]  /*5200*/  BSYNC B1 ;  /* 0x0000000000017941 */ /* 0x000fea0003800000 */
.L_x_148:
        /* <DEDUP_REMOVED lines=11> */
.L_x_151:
[----:B------:R-:W-:Y:S05]  /*52c0*/  BSYNC B1 ;  /* 0x0000000000017941 */ /* 0x000fea0003800000 */
.L_x_150:
[----:B------:R-:W-:Y:S05]  /*52d0*/  @!P0 BRA `(.L_x_152) ;  /* 0x00000014008c8947 */ /* 0x000fea0003800000 */
[----:B-----5:R-:W-:-:S05]  /*52e0*/  LOP3.LUT R100, R100, 0xffffe000, RZ, 0xc0, !PT ;  /* 0xffffe00064647812 */ /* 0x020fca00078ec0ff */
[----:B------:R-:W-:-:S04]  /*52f0*/  FMUL R100, R100, R89 ;  /* 0x0000005964647220 */ /* 0x000fc80000400000 */
[----:B------:R-:W-:-:S05]  /*5300*/  FFMA R55, R55, R88, R100 ;  /* 0x0000005837377223 */ /* 0x000fca0000000064 */
[----:B------:R-:W-:-:S05]  /*5310*/  F2FP.TF32.F32.PACK_B R55, R55 ;  /* 0x00000037ff37723e */ /* 0x000fca00024050ff */
[----:B------:R0:W-:Y:S01]  /*5320*/  STG.E desc[UR36][R10.64+0xe4], R55 ;  /* 0x0000e4370a007986 */ /* 0x0001e2000c101924 */
[----:B------:R-:W-:Y:S05]  /*5330*/  BRA `(.L_x_152) ;  /* 0x0000001400747947 */ /* 0x000fea0003800000 */
.L_x_29:
[----:B------:R-:W-:Y:S01]  /*5340*/  ULDC.64 UR4, c[0x0][0x5c0] ;  /* 0x0001700000047ab9 */ /* 0x000fe20000000a00 */
[-C--:B------:R-:W-:Y:S01]  /*5350*/  FMUL R5, R56, R88.reuse ;  /* 0x0000005838057220 */ /* 0x080fe20000400000 */
[----:B------:R-:W-:Y:S01]  /*5360*/  LEA R8, P1, R102, UR4, 0x2 ;  /* 0x0000000466087c11 */ /* 0x000fe2000f8210ff */
[-C--:B------:R-:W-:Y:S01]  /*5370*/  FMUL R57, R57, R88.reuse ;  /* 0x0000005839397220 */ /* 0x080fe20000400000 */
[----:B------:R-:W-:Y:S01]  /*5380*/  ISETP.GT.AND P4, PT, R4, 0x1, PT ;  /* 0x000000010400780c */ /* 0x000fe20003f84270 */
[----:B------:R-:W-:Y:S01]  /*5390*/  IMAD.SHL.U32 R15, R10, 0x20, RZ ;  /* 0x000000200a0f7824 */ /* 0x000fe200078e00ff */
[----:B------:R-:W-:Y:S01]  /*53a0*/  LEA.HI.X R9, R102, UR5, R13, 0x2, P1 ;  /* 0x0000000566097c11 */ /* 0x000fe200088f140d */
[----:B------:R-:W-:Y:S01]  /*53b0*/  IMAD.SHL.U32 R91, R10, 0x200, RZ ;  /* 0x000002000a5b7824 */ /* 0x000fe200078e00ff */
[----:B------:R-:W-:Y:S01]  /*53c0*/  F2FP.TF32.F32.PACK_B R5, R5 ;  /* 0x00000005ff05723e */ /* 0x000fe200024050ff */
[-C--:B------:R-:W-:Y:S01]  /*53d0*/  FMUL R59, R59, R88.reuse ;  /* 0x000000583b3b7220 */ /* 0x080fe20000400000 */
[C---:B------:R-:W-:Y:S01]  /*53e0*/  ISETP.GT.AND P1, PT, R3.reuse, RZ, P4 ;  /* 0x000000ff0300720c */ /* 0x040fe20002724270 */
[-C--:B------:R-:W-:Y:S01]  /*53f0*/  FMUL R13, R58, R88.reuse ;  /* 0x000000583a0d7220 */ /* 0x080fe20000400000 */
[C-C-:B------:R-:W-:Y:S01]  /*5400*/  SHF.L.U64.HI R7, R10.reuse, 0x5, R11.reuse ;  /* 0x000000050a077819 */ /* 0x140fe2000001020b */
[----:B------:R0:W-:Y:S01]  /*5410*/  @P0 STG.E desc[UR36][R8.64], R5 ;  /* 0x0000000508000986 */ /* 0x0001e2000c101924 */
[----:B------:R-:W-:Y:S01]  /*5420*/  ISETP.GT.AND P0, PT, R3, 0x8, P4 ;  /* 0x000000080300780c */ /* 0x000fe20002704270 */
[-C--:B------:R-:W-:Y:S01]  /*5430*/  FMUL R61, R61, R88.reuse ;  /* 0x000000583d3d7220 */ /* 0x080fe20000400000 */
[----:B------:R-:W-:Y:S01]  /*5440*/  SHF.L.U64.HI R23, R10, 0x9, R11 ;  /* 0x000000090a177819 */ /* 0x000fe2000001020b */
[----:B------:R-:W-:Y:S01]  /*5450*/  FMUL R63, R63, R88 ;  /* 0x000000583f3f7220 */ /* 0x000fe20000400000 */
[----:B------:R-:W-:Y:S01]  /*5460*/  IADD3 R10, P2, R15, R8, RZ ;  /* 0x000000080f0a7210 */ /* 0x000fe20007f5e0ff */
[-C--:B------:R-:W-:Y:S01]  /*5470*/  FMUL R65, R65, R88.reuse ;  /* 0x0000005841417220 */ /* 0x080fe20000400000 */
[----:B------:R-:W-:Y:S01]  /*5480*/  F2FP.TF32.F32.PACK_B R57, R57 ;  /* 0x00000039ff39723e */ /* 0x000fe200024050ff */
[----:B------:R-:W-:Y:S01]  /*5490*/  FMUL R67, R67, R88 ;  /* 0x0000005843437220 */ /* 0x000fe20000400000 */
[----:B------:R-:W-:Y:S01]  /*54a0*/  F2FP.TF32.F32.PACK_B R59, R59 ;  /* 0x0000003bff3b723e */ /* 0x000fe200024050ff */
[----:B------:R-:W-:Y:S01]  /*54b0*/  IMAD.X R11, R7, 0x1, R9, P2 ;  /* 0x00000001070b7824 */ /* 0x000fe200010e0609 */
[----:B------:R-:W-:Y:S01]  /*54c0*/  ISETP.GT.AND P5, PT, R4, 0x8, PT ;  /* 0x000000080400780c */ /* 0x000fe20003fa4270 */
[----:B------:R-:W-:Y:S01]  /*54d0*/  @P1 STG.E desc[UR36][R8.64+0x4], R57 ;  /* 0x0000043908001986 */ /* 0x000fe2000c101924 */
[----:B------:R-:W-:Y:S01]  /*54e0*/  IADD3 R6, P1, P2, R91, R8, R15 ;  /* 0x000000085b067210 */ /* 0x000fe20007a3e00f */
[-C--:B0-----:R-:W-:Y:S01]  /*54f0*/  FMUL R5, R60, R88.reuse ;  /* 0x000000583c057220 */ /* 0x081fe20000400000 */
[C---:B------:R-:W-:Y:S01]  /*5500*/  ISETP.GT.AND P4, PT, R4.reuse, 0x9, PT ;  /* 0x000000090400780c */ /* 0x040fe20003f84270 */
[----:B------:R-:W-:Y:S01]  /*5510*/  @P0 STG.E desc[UR36][R10.64+0x4], R59 ;  /* 0x0000043b0a000986 */ /* 0x000fe2000c101924 */
[----:B------:R-:W-:Y:S01]  /*5520*/  ISETP.GT.AND P3, PT, R3, 0x8, P6 ;  /* 0x000000080300780c */ /* 0x000fe20003764270 */
[-C--:B------:R-:W-:Y:S01]  /*5530*/  FMUL R69, R69, R88.reuse ;  /* 0x0000005845457220 */ /* 0x080fe20000400000 */
[----:B------:R-:W-:Y:S01]  /*5540*/  IADD3.X R7, R23, R9, R7, P1, P2 ;  /* 0x0000000917077210 */ /* 0x000fe20000fe4407 */
[-C--:B------:R-:W-:Y:S01]  /*5550*/  FMUL R71, R71, R88.reuse ;  /* 0x0000005847477220 */ /* 0x080fe20000400000 */
[----:B------:R-:W-:Y:S01]  /*5560*/  ISETP.GT.AND P1, PT, R3, RZ, P5 ;  /* 0x000000ff0300720c */ /* 0x000fe20002f24270 */
[-C--:B------:R-:W-:Y:S01]  /*5570*/  FMUL R73, R73, R88.reuse ;  /* 0x0000005849497220 */ /* 0x080fe20000400000 */
[----:B------:R-:W-:Y:S01]  /*5580*/  ISETP.GT.AND P0, PT, R3, RZ, P4 ;  /* 0x000000ff0300720c */ /* 0x000fe20002704270 */
[-C--:B------:R-:W-:Y:S01]  /*5590*/  FMUL R75, R75, R88.reuse ;  /* 0x000000584b4b7220 */ /* 0x080fe20000400000 */
[----:B------:R-:W-:Y:S01]  /*55a0*/  F2FP.TF32.F32.PACK_B R13, R13 ;  /* 0x0000000dff0d723e */ /* 0x000fe200024050ff */
[-C--:B------:R-:W-:Y:S01]  /*55b0*/  FMUL R77, R77, R88.reuse ;  /* 0x000000584d4d7220 */ /* 0x080fe20000400000 */
[----:B------:R-:W-:Y:S01]  /*55c0*/  F2FP.TF32.F32.PACK_B R5, R5 ;  /* 0x00000005ff05723e */ /* 0x000fe200024050ff */
[-C--:B------:R-:W-:Y:S01]  /*55d0*/  FMUL R79, R79, R88.reuse ;  /* 0x000000584f4f7220 */ /* 0x080fe20000400000 */
[----:B------:R-:W-:Y:S01]  /*55e0*/  F2FP.TF32.F32.PACK_B R61, R61 ;  /* 0x0000003dff3d723e */ /* 0x000fe200024050ff */
[----:B------:R0:W-:Y:S01]  /*55f0*/  @P3 STG.E desc[UR36][R10.64], R13 ;  /* 0x0000000d0a003986 */ /* 0x0001e2000c101924 */
[----:B------:R-:W-:Y:S01]  /*5600*/  F2FP.TF32.F32.PACK_B R63, R63 ;  /* 0x0000003fff3f723e */ /* 0x000fe200024050ff */
[-C--:B------:R-:W-:Y:S01]  /*5610*/  FMUL R81, R81, R88.reuse ;  /* 0x0000005851517220 */ /* 0x080fe20000400000 */
[C---:B------:R-:W-:Y:S01]  /*5620*/  ISETP.GT.AND P3, PT, R4.reuse, 0x10, PT ;  /* 0x000000100400780c */ /* 0x040fe20003f64270 */
[----:B------:R1:W-:Y:S01]  /*5630*/  @P1 STG.E desc[UR36][R8.64+0x20], R5 ;  /* 0x0000200508001986 */ /* 0x0003e2000c101924 */
[----:B------:R-:W-:Y:S01]  /*5640*/  ISETP.GT.AND P1, PT, R3, 0x8, P5 ;  /* 0x000000080300780c */ /* 0x000fe20002f24270 */
[-C--:B------:R-:W-:Y:S01]  /*5650*/  FMUL R83, R83, R88.reuse ;  /* 0x0000005853537220 */ /* 0x080fe20000400000 */
[----:B------:R-:W-:Y:S01]  /*5660*/  ISETP.GT.AND P2, PT, R4, 0x11, PT ;  /* 0x000000110400780c */ /* 0x000fe20003f44270 */
[----:B------:R-:W-:Y:S01]  /*5670*/  @P0 STG.E desc[UR36][R8.64+0x24], R61 ;  /* 0x0000243d08000986 */ /* 0x000fe2000c101924 */
[----:B------:R-:W-:Y:S01]  /*5680*/  ISETP.GT.AND P0, PT, R3, 0x8, P4 ;  /* 0x000000080300780c */ /* 0x000fe20002704270 */
[-C--:B------:R-:W-:Y:S01]  /*5690*/  FMUL R85, R85, R88.reuse ;  /* 0x0000005855557220 */ /* 0x080fe20000400000 */
[----:B------:R-:W-:Y:S01]  /*56a0*/  F2FP.TF32.F32.PACK_B R65, R65 ;  /* 0x00000041ff41723e */ /* 0x000fe200024050ff */
[-C--:B0-----:R-:W-:Y:S01]  /*56b0*/  FMUL R13, R62, R88.reuse ;  /* 0x000000583e0d7220 */ /* 0x081fe20000400000 */
[----:B------:R-:W-:Y:S01]  /*56c0*/  F2FP.TF32.F32.PACK_B R67, R67 ;  /* 0x00000043ff43723e */ /* 0x000fe200024050ff */
[-C--:B------:R-:W-:Y:S01]  /*56d0*/  FMUL R87, R87, R88.reuse ;  /* 0x0000005857577220 */ /* 0x080fe20000400000 */
[----:B------:R-:W-:Y:S01]  /*56e0*/  F2FP.TF32.F32.PACK_B R69, R69 ;  /* 0x00000045ff45723e */ /* 0x000fe200024050ff */
[-C--:B-1----:R-:W-:Y:S01]  /*56f0*/  FMUL R5, R64, R88.reuse ;  /* 0x0000005840057220 */ /* 0x082fe20000400000 */
[----:B------:R-:W-:Y:S01]  /*5700*/  F2FP.TF32.F32.PACK_B R13, R13 ;  /* 0x0000000dff0d723e */ /* 0x000fe200024050ff */
[-C--:B------:R-:W-:Y:S01]  /*5710*/  FMUL R25, R25, R88.reuse ;  /* 0x0000005819197220 */ /* 0x080fe20000400000 */
[----:B------:R-:W-:Y:S01]  /*5720*/  F2FP.TF32.F32.PACK_B R71, R71 ;  /* 0x00000047ff47723e */ /* 0x000fe200024050ff */
[-C--:B------:R-:W-:Y:S01]  /*5730*/  FMUL R27, R27, R88.reuse ;  /* 0x000000581b1b7220 */ /* 0x080fe20000400000 */
[----:B------:R-:W-:Y:S01]  /*5740*/  F2FP.TF32.F32.PACK_B R5, R5 ;  /* 0x00000005ff05723e */ /* 0x000fe200024050ff */
[----:B------:R-:W-:Y:S01]  /*5750*/  @P0 STG.E desc[UR36][R10.64+0x24], R63 ;  /* 0x0000243f0a000986 */ /* 0x000fe2000c101924 */
[----:B------:R-:W-:Y:S01]  /*5760*/  ISETP.GT.AND P0, PT, R3, RZ, P3 ;  /* 0x000000ff0300720c */ /* 0x000fe20001f04270 */
[-C--:B------:R-:W-:Y:S01]  /*5770*/  FMUL R29, R29, R88.reuse ;  /* 0x000000581d1d7220 */ /* 0x080fe20000400000 */
[----:B------:R-:W-:Y:S01]  /*5780*/  F2FP.TF32.F32.PACK_B R73, R73 ;  /* 0x00000049ff49723e */ /* 0x000fe200024050ff */
[----:B------:R0:W-:Y:S01]  /*5790*/  @P1 STG.E desc[UR36][R10.64+0x20], R13 ;  /* 0x0000200d0a001986 */ /* 0x0001e2000c101924 */
[C---:B------:R-:W-:Y:S01]  /*57a0*/  ISETP.GT.AND P1, PT, R4.reuse, 0x19, PT ;  /* 0x000000190400780c */ /* 0x040fe20003f24270 */
[-C--:B------:R-:W-:Y:S01]  /*57b0*/  FMUL R31, R31, R88.reuse ;  /* 0x000000581f1f7220 */ /* 0x080fe20000400000 */
[----:B------:R-:W-:Y:S01]  /*57c0*/  F2FP.TF32.F32.PACK_B R75, R75 ;  /* 0x0000004bff4b723e */ /* 0x000fe200024050ff */
[-C--:B------:R-:W-:Y:S01]  /*57d0*/  FMUL R33, R33, R88.reuse ;  /* 0x0000005821217220 */ /* 0x080fe20000400000 */
[C---:B------:R-:W-:Y:S01]  /*57e0*/  ISETP.GT.AND P5, PT, R4.reuse, 0x28, PT ;  /* 0x000000280400780c */ /* 0x040fe20003fa4270 */
[-C--:B------:R-:W-:Y:S01]  /*57f0*/  FMUL R35, R35, R88.reuse ;  /* 0x0000005823237220 */ /* 0x080fe20000400000 */
[----:B------:R-:W-:Y:S01]  /*5800*/  ISETP.GT.AND P4, PT, R4, 0x29, PT ;  /* 0x000000290400780c */ /* 0x000fe20003f84270 */
[-C--:B------:R-:W-:Y:S01]  /*5810*/  FMUL R37, R37, R88.reuse ;  /* 0x0000005825257220 */ /* 0x080fe20000400000 */
[----:B------:R-:W-:Y:S01]  /*5820*/  F2FP.TF32.F32.PACK_B R77, R77 ;  /* 0x0000004dff4d723e */ /* 0x000fe200024050ff */
[----:B------:R1:W-:Y:S01]  /*5830*/  @P0 STG.E desc[UR36][R8.64+0x40], R5 ;  /* 0x0000400508000986 */ /* 0x0003e2000c101924 */
[----:B------:R-:W-:Y:S01]  /*5840*/  ISETP.GT.AND P0, PT, R3, RZ, P2 ;  /* 0x000000ff0300720c */ /* 0x000fe20001704270 */
[-C--:B0-----:R-:W-:Y:S01]  /*5850*/  FMUL R13, R66, R88.reuse ;  /* 0x00000058420d7220 */ /* 0x081fe20000400000 */
[----:B------:R-:W-:Y:S01]  /*5860*/  F2FP.TF32.F32.PACK_B R79, R79 ;  /* 0x0000004fff4f723e */ /* 0x000fe200024050ff */
[-C--:B------:R-:W-:Y:S01]  /*5870*/  FMUL R39, R39, R88.reuse ;  /* 0x0000005827277220 */ /* 0x080fe20000400000 */
[----:B------:R-:W-:Y:S01]  /*5880*/  F2FP.TF32.F32.PACK_B R81, R81 ;  /* 0x00000051ff51723e */ /* 0x000fe200024050ff */
[-C--:B------:R-:W-:Y:S01]  /*5890*/  FMUL R41, R41, R88.reuse ;  /* 0x0000005829297220 */ /* 0x080fe20000400000 */
[----:B------:R-:W-:Y:S01]  /*58a0*/  F2FP.TF32.F32.PACK_B R13, R13 ;  /* 0x0000000dff0d723e */ /* 0x000fe200024050ff */
[-C--:B------:R-:W-:Y:S01]  /*58b0*/  FMUL R43, R43, R88.reuse ;  /* 0x000000582b2b7220 */ /* 0x080fe20000400000 */
[----:B------:R-:W-:Y:S01]  /*58c0*/  F2FP.TF32.F32.PACK_B R83, R83 ;  /* 0x00000053ff53723e */ /* 0x000fe200024050ff */
[-C--:B------:R-:W-:Y:S01]  /*58d0*/  FMUL R45, R45, R88.reuse ;  /* 0x000000582d2d7220 */ /* 0x080fe20000400000 */
[----:B------:R-:W-:Y:S01]  /*58e0*/  P2R R57, PR, RZ, 0x20 ;  /* 0x00000020ff397803 */ /* 0x000fe20000000000 */
[-C--:B-1----:R-:W-:Y:S01]  /*58f0*/  FMUL R5, R68, R88.reuse ;  /* 0x0000005844057220 */ /* 0x082fe20000400000 */
[----:B------:R-:W-:Y:S01]  /*5900*/  P2R R56, PR, RZ, 0x10 ;  /* 0x00000010ff387803 */ /* 0x000fe20000000000 */
[----:B------:R-:W-:Y:S01]  /*5910*/  @P0 STG.E desc[UR36][R8.64+0x44], R65 ;  /* 0x0000444108000986 */ /* 0x000fe2000c101924 */
[----:B------:R-:W-:Y:S01]  /*5920*/  ISETP.GT.AND P0, PT, R3, 0x8, P3 ;  /* 0x000000080300780c */ /* 0x000fe20001f04270 */
[-C--:B------:R-:W-:Y:S01]  /*5930*/  FMUL R47, R47, R88.reuse ;  /* 0x000000582f2f7220 */ /* 0x080fe20000400000 */
[----:B------:R-:W-:Y:S01]  /*5940*/  F2FP.TF32.F32.PACK_B R5, R5 ;  /* 0x00000005ff05723e */ /* 0x000fe200024050ff */
[-C--:B------:R-:W-:Y:S01]  /*5950*/  FMUL R49, R49, R88.reuse ;  /* 0x0000005831317220 */ /* 0x080fe20000400000 */
[----:B------:R-:W-:Y:S01]  /*5960*/  ISETP.GT.AND P3, PT, R4, 0x30, PT ;  /* 0x000000300400780c */ /* 0x000fe20003f64270 */
[-C--:B------:R-:W-:Y:S01]  /*5970*/  FMUL R51, R51, R88.reuse ;  /* 0x0000005833337220 */ /* 0x080fe20000400000 */
[----:B------:R-:W-:Y:S01]  /*5980*/  F2FP.TF32.F32.PACK_B R85, R85 ;  /* 0x00000055ff55723e */ /* 0x000fe200024050ff */
[-C--:B------:R-:W-:Y:S01]  /*5990*/  FMUL R53, R53, R88.reuse ;  /* 0x0000005835357220 */ /* 0x080fe20000400000 */
[----:B------:R-:W-:Y:S01]  /*59a0*/  F2FP.TF32.F32.PACK_B R87, R87 ;  /* 0x00000057ff57723e */ /* 0x000fe200024050ff */
[----:B------:R-:W-:Y:S01]  /*59b0*/  FMUL R55, R55, R88 ;  /* 0x0000005837377220 */ /* 0x000fe20000400000 */
[----:B------:R-:W-:-:S02]  /*59c0*/  F2FP.TF32.F32.PACK_B R25, R25 ;  /* 0x00000019ff19723e */ /* 0x000fc400024050ff */
[----:B------:R-:W-:Y:S01]  /*59d0*/  F2FP.TF32.F32.PACK_B R27, R27 ;  /* 0x0000001bff1b723e */ /* 0x000fe200024050ff */
[----:B------:R0:W-:Y:S01]  /*59e0*/  @P0 STG.E desc[UR36][R10.64+0x40], R13 ;  /* 0x0000400d0a000986 */ /* 0x0001e2000c101924 */
[----:B------:R-:W-:Y:S02]  /*59f0*/  ISETP.GT.AND P0, PT, R3, 0x8, P2 ;  /* 0x000000080300780c */ /* 0x000fe40001704270 */
[----:B------:R-:W-:Y:S02]  /*5a00*/  ISETP.GT.AND P2, PT, R4, 0x18, PT ;  /* 0x000000180400780c */ /* 0x000fe40003f44270 */
[----:B------:R-:W-:Y:S02]  /*5a10*/  F2FP.TF32.F32.PACK_B R29, R29 ;  /* 0x0000001dff1d723e */ /* 0x000fe400024050ff */
[----:B------:R-:W-:Y:S02]  /*5a20*/  F2FP.TF32.F32.PACK_B R31, R31 ;  /* 0x0000001fff1f723e */ /* 0x000fe400024050ff */
[----:B------:R-:W-:-:S02]  /*5a30*/  F2FP.TF32.F32.PACK_B R33, R33 ;  /* 0x00000021ff21723e */ /* 0x000fc400024050ff */
[----:B------:R-:W-:Y:S01]  /*5a40*/  F2FP.TF32.F32.PACK_B R35, R35 ;  /* 0x00000023ff23723e */ /* 0x000fe200024050ff */
[----:B0-----:R-:W-:Y:S01]  /*5a50*/  FMUL R13, R70, R88 ;  /* 0x00000058460d7220 */ /* 0x001fe20000400000 */
[----:B------:R-:W-:Y:S01]  /*5a60*/  F2FP.TF32.F32.PACK_B R37, R37 ;  /* 0x00000025ff25723e */ /* 0x000fe200024050ff */
[----:B------:R-:W-:Y:S01]  /*5a70*/  @P0 STG.E desc[UR36][R10.64+0x44], R67 ;  /* 0x000044430a000986 */ /* 0x000fe2000c101924 */
[----:B------:R-:W-:Y:S02]  /*5a80*/  ISETP.GT.AND P0, PT, R3, RZ, P2 ;  /* 0x000000ff0300720c */ /* 0x000fe40001704270 */
[----:B------:R-:W-:Y:S02]  /*5a90*/  F2FP.TF32.F32.PACK_B R13, R13 ;  /* 0x0000000dff0d723e */ /* 0x000fe400024050ff */
[----:B------:R-:W-:Y:S02]  /*5aa0*/  F2FP.TF32.F32.PACK_B R39, R39 ;  /* 0x00000027ff27723e */ /* 0x000fe400024050ff */
[----:B------:R-:W-:-:S02]  /*5ab0*/  F2FP.TF32.F32.PACK_B R41, R41 ;  /* 0x00000029ff29723e */ /* 0x000fc400024050ff */
[----:B------:R-:W-:Y:S02]  /*5ac0*/  F2FP.TF32.F32.PACK_B R43, R43 ;  /* 0x0000002bff2b723e */ /* 0x000fe400024050ff */
[----:B------:R-:W-:Y:S02]  /*5ad0*/  F2FP.TF32.F32.PACK_B R45, R45 ;  /* 0x0000002dff2d723e */ /* 0x000fe400024050ff */
[----:B------:R-:W-:Y:S01]  /*5ae0*/  F2FP.TF32.F32.PACK_B R47, R47 ;  /* 0x0000002fff2f723e */ /* 0x000fe200024050ff */
[----:B------:R0:W-:Y:S01]  /*5af0*/  @P0 STG.E desc[UR36][R8.64+0x60], R5 ;  /* 0x0000600508000986 */ /* 0x0001e2000c101924 */
[----:B------:R-:W-:Y:S02]  /*5b00*/  ISETP.GT.AND P0, PT, R3, RZ, P1 ;  /* 0x000000ff0300720c */ /* 0x000fe40000f04270 */
[----:B------:R-:W-:Y:S02]  /*5b10*/  F2FP.TF32.F32.PACK_B R49, R49 ;  /* 0x00000031ff31723e */ /* 0x000fe400024050ff */
[----:B------:R-:W-:-:S02]  /*5b20*/  F2FP.TF32.F32.PACK_B R51, R51 ;  /* 0x00000033ff33723e */ /* 0x000fc400024050ff */
[----:B------:R-:W-:Y:S02]  /*5b30*/  F2FP.TF32.F32.PACK_B R53, R53 ;  /* 0x00000035ff35723e */ /* 0x000fe400024050ff */
[----:B------:R-:W-:Y:S01]  /*5b40*/  F2FP.TF32.F32.PACK_B R55, R55 ;  /* 0x00000037ff37723e */ /* 0x000fe200024050ff */
[----:B0-----:R-:W-:-:S04]  /*5b50*/  FMUL R5, R72, R88 ;  /* 0x0000005848057220 */ /* 0x001fc80000400000 */
[----:B------:R-:W-:Y:S01]  /*5b60*/  @P0 STG.E desc[UR36][R8.64+0x64], R69 ;  /* 0x0000644508000986 */ /* 0x000fe2000c101924 */
[----:B------:R-:W-:Y:S02]  /*5b70*/  ISETP.GT.AND P0, PT, R3, 0x8, P2 ;  /* 0x000000080300780c */ /* 0x000fe40001704270 */
[----:B------:R-:W-:Y:S02]  /*5b80*/  ISETP.GT.AND P2, PT, R4, 0x20, PT ;  /* 0x000000200400780c */ /* 0x000fe40003f44270 */
[----:B------:R-:W-:-:S09]  /*5b90*/  F2FP.TF32.F32.PACK_B R5, R5 ;  /* 0x00000005ff05723e */ /* 0x000fd200024050ff */
[----:B------:R0:W-:Y:S01]  /*5ba0*/  @P0 STG.E desc[UR36][R10.64+0x60], R13 ;  /* 0x0000600d0a000986 */ /* 0x0001e2000c101924 */
[----:B------:R-:W-:Y:S02]  /*5bb0*/  ISETP.GT.AND P0, PT, R3, 0x8, P1 ;  /* 0x000000080300780c */ /* 0x000fe40000f04270 */
[----:B------:R-:W-:Y:S01]  /*5bc0*/  ISETP.GT.AND P1, PT, R4, 0x21, PT ;  /* 0x000000210400780c */ /* 0x000fe20003f24270 */
[----:B0-----:R-:W-:-:S10]  /*5bd0*/  FMUL R13, R74, R88 ;  /* 0x000000584a0d7220 */ /* 0x001fd40000400000 */
[----:B------:R-:W-:Y:S01]  /*5be0*/  @P0 STG.E desc[UR36][R10.64+0x64], R71 ;  /* 0x000064470a000986 */ /* 0x000fe2000c101924 */
[----:B------:R-:W-:Y:S02]  /*5bf0*/  ISETP.GT.AND P0, PT, R3, RZ, P2 ;  /* 0x000000ff0300720c */ /* 0x000fe40001704270 */
[----:B------:R-:W-:-:S11]  /*5c00*/  F2FP.TF32.F32.PACK_B R13, R13 ;  /* 0x0000000dff0d723e */ /* 0x000fd600024050ff */
[----:B------:R0:W-:Y:S01]  /*5c10*/  @P0 STG.E desc[UR36][R8.64+0x80], R5 ;  /* 0x0000800508000986 */ /* 0x0001e2000c101924 */
[----:B------:R-:W-:Y:S01]  /*5c20*/  ISETP.GT.AND P0, PT, R3, RZ, P1 ;  /* 0x000000ff0300720c */ /* 0x000fe20000f04270 */
[----:B0-----:R-:W-:-:S12]  /*5c30*/  FMUL R5, R76, R88 ;  /* 0x000000584c057220 */ /* 0x001fd80000400000 */
[----:B------:R-:W-:Y:S01]  /*5c40*/  @P0 STG.E desc[UR36][R8.64+0x84], R73 ;  /* 0x0000844908000986 */ /* 0x000fe2000c101924 */
[----:B------:R-:W-:Y:S02]  /*5c50*/  ISETP.GT.AND P0, PT, R3, 0x8, P2 ;  /* 0x000000080300780c */ /* 0x000fe40001704270 */
[----:B------:R-:W-:Y:S02]  /*5c60*/  F2FP.TF32.F32.PACK_B R5, R5 ;  /* 0x00000005ff05723e */ /* 0x000fe400024050ff */
[----:B------:R-:W-:-:S09]  /*5c70*/  ISETP.GT.AND P2, PT, R4, 0x38, PT ;  /* 0x000000380400780c */ /* 0x000fd20003f44270 */
[----:B------:R0:W-:Y:S01]  /*5c80*/  @P0 STG.E desc[UR36][R10.64+0x80], R13 ;  /* 0x0000800d0a000986 */ /* 0x0001e2000c101924 */
[----:B------:R-:W-:Y:S01]  /*5c90*/  ISETP.GT.AND P0, PT, R3, 0x8, P1 ;  /* 0x000000080300780c */ /* 0x000fe20000f04270 */
[----:B0-----:R-:W-:-:S12]  /*5ca0*/  FMUL R13, R78, R88 ;  /* 0x000000584e0d7220 */ /* 0x001fd80000400000 */
        /* <DEDUP_REMOVED lines=8> */
[----:B------:R-:W-:-:S11]  /*5d30*/  F2FP.TF32.F32.PACK_B R5, R5 ;  /* 0x00000005ff05723e */ /* 0x000fd600024050ff */
[----:B------:R0:W-:Y:S01]  /*5d40*/  @P0 STG.E desc[UR36][R10.64+0xa0], R13 ;  /* 0x0000a00d0a000986 */ /* 0x0001e2000c101924 */
[C---:B------:R-:W-:Y:S02]  /*5d50*/  ISETP.GT.AND P0, PT, R3.reuse, 0x8, P4 ;  /* 0x000000080300780c */ /* 0x040fe40002704270 */
[----:B------:R-:W-:Y:S01]  /*5d60*/  ISETP.GT.AND P4, PT, R3, 0x8, P2 ;  /* 0x000000080300780c */ /* 0x000fe20001784270 */
[----:B0-----:R-:W-:-:S10]  /*5d70*/  FMUL R13, R82, R88 ;  /* 0x00000058520d7220 */ /* 0x001fd40000400000 */
[----:B------:R-:W-:Y:S01]  /*5d80*/  @P0 STG.E desc[UR36][R10.64+0xa4], R79 ;  /* 0x0000a44f0a000986 */ /* 0x000fe2000c101924 */
[----:B------:R-:W-:Y:S02]  /*5d90*/  ISETP.GT.AND P0, PT, R3, RZ, P3 ;  /* 0x000000ff0300720c */ /* 0x000fe40001f04270 */
[----:B------:R-:W-:-:S11]  /*5da0*/  F2FP.TF32.F32.PACK_B R13, R13 ;  /* 0x0000000dff0d723e */ /* 0x000fd600024050ff */
[----:B------:R0:W-:Y:S01]  /*5db0*/  @P0 STG.E desc[UR36][R8.64+0xc0], R5 ;  /* 0x0000c00508000986 */ /* 0x0001e2000c101924 */
[----:B------:R-:W-:-:S04]  /*5dc0*/  ISETP.GT.AND P0, PT, R4, 0x31, PT ;  /* 0x000000310400780c */ /* 0x000fc80003f04270 */
[----:B------:R-:W-:Y:S01]  /*5dd0*/  ISETP.GT.AND P1, PT, R3, RZ, P0 ;  /* 0x000000ff0300720c */ /* 0x000fe20000724270 */
[----:B0-----:R-:W-:-:S05]  /*5de0*/  FMUL R5, R84, R88 ;  /* 0x0000005854057220 */ /* 0x001fca0000400000 */
[----:B------:R-:W-:-:S07]  /*5df0*/  F2FP.TF32.F32.PACK_B R5, R5 ;  /* 0x00000005ff05723e */ /* 0x000fce00024050ff */
[----:B------:R-:W-:Y:S01]  /*5e00*/  @P1 STG.E desc[UR36][R8.64+0xc4], R81 ;  /* 0x0000c45108001986 */ /* 0x000fe2000c101924 */
[----:B------:R-:W-:-:S13]  /*5e10*/  ISETP.GT.AND P1, PT, R3, 0x8, P3 ;  /* 0x000000080300780c */ /* 0x000fda0001f24270 */
[----:B------:R0:W-:Y:S01]  /*5e20*/  @P1 STG.E desc[UR36][R10.64+0xc0], R13 ;  /* 0x0000c00d0a001986 */ /* 0x0001e2000c101924 */
[----:B------:R-:W-:-:S13]  /*5e30*/  ISETP.GT.AND P1, PT, R3, 0x8, P0 ;  /* 0x000000080300780c */ /* 0x000fda0000724270 */
[----:B------:R-:W-:Y:S01]  /*5e40*/  @P1 STG.E desc[UR36][R10.64+0xc4], R83 ;  /* 0x0000c4530a001986 */ /* 0x000fe2000c101924 */
[----:B------:R-:W-:-:S05]  /*5e50*/  IADD3 R14, P1, R91, R10, RZ ;  /* 0x0000000a5b0e7210 */ /* 0x000fca0007f3e0ff */
[----:B------:R-:W-:Y:S01]  /*5e60*/  IMAD.X R15, R23, 0x1, R11, P1 ;  /* 0x00000001170f7824 */ /* 0x000fe200008e060b */
[----:B------:R-:W-:-:S13]  /*5e70*/  ISETP.GT.AND P1, PT, R3, RZ, P2 ;  /* 0x000000ff0300720c */ /* 0x000fda0001724270 */
[----:B------:R1:W-:Y:S01]  /*5e80*/  @P1 STG.E desc[UR36][R8.64+0xe0], R5 ;  /* 0x0000e00508001986 */ /* 0x0003e2000c101924 */
[----:B------:R-:W-:-:S05]  /*5e90*/  IADD3 R20, P1, R91, R10, RZ ;  /* 0x0000000a5b147210 */ /* 0x000fca0007f3e0ff */
[----:B------:R-:W-:Y:S01]  /*5ea0*/  IMAD.X R21, R23, 0x1, R11, P1 ;  /* 0x0000000117157824 */ /* 0x000fe200008e060b */
[----:B------:R-:W-:-:S05]  /*5eb0*/  IADD3 R12, P1, R91, R8, RZ ;  /* 0x000000085b0c7210 */ /* 0x000fca0007f3e0ff */
[----:B0-----:R-:W-:Y:S01]  /*5ec0*/  IMAD.X R13, R23, 0x1, R9, P1 ;  /* 0x00000001170d7824 */ /* 0x001fe200008e0609 */
[----:B------:R-:W-:Y:S01]  /*5ed0*/  ISETP.GT.AND P1, PT, R4, 0x39, PT ;  /* 0x000000390400780c */ /* 0x000fe20003f24270 */
[-C--:B-1----:R-:W-:Y:S01]  /*5ee0*/  FMUL R5, R86, R88.reuse ;  /* 0x0000005856057220 */ /* 0x082fe20000400000 */
[----:B------:R-:W-:Y:S02]  /*5ef0*/  FMUL R23, R24, R88 ;  /* 0x0000005818177220 */ /* 0x000fe40000400000 */
[----:B------:R-:W-:Y:S02]  /*5f00*/  ISETP.GT.AND P5, PT, R3, RZ, P1 ;  /* 0x000000ff0300720c */ /* 0x000fe40000fa4270 */
[----:B------:R-:W-:Y:S02]  /*5f10*/  F2FP.TF32.F32.PACK_B R5, R5 ;  /* 0x00000005ff05723e */ /* 0x000fe400024050ff */
[----:B------:R-:W-:-:S09]  /*5f20*/  F2FP.TF32.F32.PACK_B R23, R23 ;  /* 0x00000017ff17723e */ /* 0x000fd200024050ff */
[----:B------:R-:W-:Y:S01]  /*5f30*/  @P5 STG.E desc[UR36][R8.64+0xe4], R85 ;  /* 0x0000e45508005986 */ /* 0x000fe2000c101924 */
[----:B------:R-:W-:-:S03]  /*5f40*/  ISETP.GT.AND P5, PT, R4, 0x1, PT ;  /* 0x000000010400780c */ /* 0x000fc60003fa4270 */
[----:B------:R0:W-:Y:S01]  /*5f50*/  @P4 STG.E desc[UR36][R10.64+0xe0], R5 ;  /* 0x0000e0050a004986 */ /* 0x0001e2000c101924 */
[C---:B------:R-:W-:Y:S02]  /*5f60*/  ISETP.GT.AND P4, PT, R3.reuse, 0x8, P1 ;  /* 0x000000080300780c */ /* 0x040fe40000f84270 */
[----:B------:R-:W-:Y:S01]  /*5f70*/  ISETP.GT.AND P5, PT, R3, 0x80, P5 ;  /* 0x000000800300780c */ /* 0x000fe20002fa4270 */
[----:B0-----:R-:W-:-:S10]  /*5f80*/  FMUL R5, R26, R88 ;  /* 0x000000581a057220 */ /* 0x001fd40000400000 */
[----:B------:R0:W-:Y:S01]  /*5f90*/  @P4 STG.E desc[UR36][R10.64+0xe4], R87 ;  /* 0x0000e4570a004986 */ /* 0x0001e2000c101924 */
[C---:B------:R-:W-:Y:S01]  /*5fa0*/  ISETP.GT.AND P4, PT, R3.reuse, 0x80, P6 ;  /* 0x000000800300780c */ /* 0x040fe20003784270 */
[----:B------:R-:W-:Y:S01]  /*5fb0*/  @P5 IMAD.MOV.U32 R8, RZ, RZ, R12 ;  /* 0x000000ffff085224 */ /* 0x000fe200078e000c */
[----:B------:R-:W-:Y:S01]  /*5fc0*/  ISETP.GT.AND P6, PT, R3, 0x88, P6 ;  /* 0x000000880300780c */ /* 0x000fe200037c4270 */
[----:B------:R-:W-:Y:S01]  /*5fd0*/  @P5 IMAD.MOV.U32 R9, RZ, RZ, R13 ;  /* 0x000000ffff095224 */ /* 0x000fe200078e000d */
[----:B------:R-:W-:Y:S01]  /*5fe0*/  F2FP.TF32.F32.PACK_B R5, R5 ;  /* 0x00000005ff05723e */ /* 0x000fe200024050ff */
[----:B0-----:R-:W-:-:S08]  /*5ff0*/  FMUL R11, R28, R88 ;  /* 0x000000581c0b7220 */ /* 0x001fd00000400000 */
[----:B------:R-:W-:Y:S01]  /*6000*/  @P4 STG.E desc[UR36][R12.64], R23 ;  /* 0x000000170c004986 */ /* 0x000fe2000c101924 */
[----:B------:R-:W-:Y:S02]  /*6010*/  ISETP.NE.AND P4, PT, R56, RZ, PT ;  /* 0x000000ff3800720c */ /* 0x000fe40003f85270 */
[----:B------:R-:W-:Y:S01]  /*6020*/  F2FP.TF32.F32.PACK_B R11, R11 ;  /* 0x0000000bff0b723e */ /* 0x000fe200024050ff */
[----:B------:R-:W-:Y:S01]  /*6030*/  @P5 STG.E desc[UR36][R8.64+0x4], R25 ;  /* 0x0000041908005986 */ /* 0x000fe2000c101924 */
[----:B------:R-:W-:-:S03]  /*6040*/  ISETP.NE.AND P5, PT, R57, RZ, PT ;  /* 0x000000ff3900720c */ /* 0x000fc60003fa5270 */
[----:B------:R0:W-:Y:S01]  /*6050*/  @P6 STG.E desc[UR36][R14.64], R5 ;  /* 0x000000050e006986 */ /* 0x0001e2000c101924 */
[----:B------:R-:W-:-:S04]  /*6060*/  ISETP.GT.AND P6, PT, R4, 0x1, PT ;  /* 0x000000010400780c */ /* 0x000fc80003fc4270 */
[----:B------:R-:W-:Y:S01]  /*6070*/  ISETP.GT.AND P6, PT, R3, 0x88, P6 ;  /* 0x000000880300780c */ /* 0x000fe200037c4270 */
[-C--:B0-----:R-:W-:Y:S01]  /*6080*/  FMUL R5, R30, R88.reuse ;  /* 0x000000581e057220 */ /* 0x081fe20000400000 */
[----:B------:R-:W-:-:S04]  /*6090*/  FMUL R15, R50, R88 ;  /* 0x00000058320f7220 */ /* 0x000fc80000400000 */
[----:B------:R-:W-:-:S07]  /*60a0*/  F2FP.TF32.F32.PACK_B R5, R5 ;  /* 0x00000005ff05723e */ /* 0x000fce00024050ff */
[----:B------:R0:W-:Y:S01]  /*60b0*/  @P6 STG.E desc[UR36][R20.64+0x4], R27 ;  /* 0x0000041b14006986 */ /* 0x0001e2000c101924 */
[----:B------:R-:W-:Y:S02]  /*60c0*/  ISETP.GT.AND P6, PT, R4, 0x8, PT ;  /* 0x000000080400780c */ /* 0x000fe40003fc4270 */
[----:B------:R-:W-:Y:S02]  /*60d0*/  F2FP.TF32.F32.PACK_B R15, R15 ;  /* 0x0000000fff0f723e */ /* 0x000fe400024050ff */
[----:B------:R-:W-:Y:S01]  /*60e0*/  ISETP.GT.AND P6, PT, R3, 0x80, P6 ;  /* 0x000000800300780c */ /* 0x000fe200037c4270 */
[----:B0-----:R-:W-:-:S05]  /*60f0*/  FMUL R21, R52, R88 ;  /* 0x0000005834157220 */ /* 0x001fca0000400000 */
[----:B------:R-:W-:-:S07]  /*6100*/  F2FP.TF32.F32.PACK_B R21, R21 ;  /* 0x00000015ff15723e */ /* 0x000fce00024050ff */
[----:B------:R-:W-:Y:S02]  /*6110*/  @P6 IMAD.MOV.U32 R8, RZ, RZ, R12 ;  /* 0x000000ffff086224 */ /* 0x000fe400078e000c */
[----:B------:R-:W-:-:S05]  /*6120*/  @P6 IMAD.MOV.U32 R9, RZ, RZ, R13 ;  /* 0x000000ffff096224 */ /* 0x000fca00078e000d */
[----:B------:R0:W-:Y:S01]  /*6130*/  @P6 STG.E desc[UR36][R8.64+0x20], R11 ;  /* 0x0000200b08006986 */ /* 0x0001e2000c101924 */
[----:B------:R-:W-:-:S04]  /*6140*/  ISETP.GT.AND P6, PT, R4, 0x9, PT ;  /* 0x000000090400780c */ /* 0x000fc80003fc4270 */
[----:B------:R-:W-:Y:S01]  /*6150*/  ISETP.GT.AND P6, PT, R3, 0x80, P6 ;  /* 0x000000800300780c */ /* 0x000fe200037c4270 */
[----:B0-----:R-:W-:-:S05]  /*6160*/  FMUL R11, R32, R88 ;  /* 0x00000058200b7220 */ /* 0x001fca0000400000 */
[----:B------:R-:W-:-:S07]  /*6170*/  F2FP.TF32.F32.PACK_B R11, R11 ;  /* 0x0000000bff0b723e */ /* 0x000fce00024050ff */
[----:B------:R-:W-:Y:S02]  /*6180*/  @P6 IMAD.MOV.U32 R8, RZ, RZ, R12 ;  /* 0x000000ffff086224 */ /* 0x000fe400078e000c */
[----:B------:R-:W-:-:S05]  /*6190*/  @P6 IMAD.MOV.U32 R9, RZ, RZ, R13 ;  /* 0x000000ffff096224 */ /* 0x000fca00078e000d */
[----:B------:R-:W-:Y:S01]  /*61a0*/  @P6 STG.E desc[UR36][R8.64+0x24], R29 ;  /* 0x0000241d08006986 */ /* 0x000fe2000c101924 */
[----:B------:R-:W-:-:S04]  /*61b0*/  ISETP.GT.AND P6, PT, R4, 0x8, PT ;  /* 0x000000080400780c */ /* 0x000fc80003fc4270 */
[----:B------:R-:W-:-:S13]  /*61c0*/  ISETP.GT.AND P6, PT, R3, 0x88, P6 ;  /* 0x000000880300780c */ /* 0x000fda00037c4270 */
[----:B------:R0:W-:Y:S01]  /*61d0*/  @P6 STG.E desc[UR36][R6.64+0x20], R5 ;  /* 0x0000200506006986 */ /* 0x0001e2000c101924 */
[----:B------:R-:W-:-:S04]  /*61e0*/  ISETP.GT.AND P6, PT, R4, 0x9, PT ;  /* 0x000000090400780c */ /* 0x000fc80003fc4270 */
[----:B------:R-:W-:Y:S01]  /*61f0*/  ISETP.GT.AND P6, PT, R3, 0x88, P6 ;  /* 0x000000880300780c */ /* 0x000fe200037c4270 */
[----:B0-----:R-:W-:-:S05]  /*6200*/  FMUL R5, R34, R88 ;  /* 0x0000005822057220 */ /* 0x001fca0000400000 */
[----:B------:R-:W-:-:S07]  /*6210*/  F2FP.TF32.F32.PACK_B R5, R5 ;  /* 0x00000005ff05723e */ /* 0x000fce00024050ff */
[----:B------:R-:W-:Y:S01]  /*6220*/  @P6 STG.E desc[UR36][R6.64+0x24], R31 ;  /* 0x0000241f06006986 */ /* 0x000fe2000c101924 */
[----:B------:R-:W-:-:S04]  /*6230*/  ISETP.GT.AND P6, PT, R4, 0x10, PT ;  /* 0x000000100400780c */ /* 0x000fc80003fc4270 */
[----:B------:R-:W-:-:S13]  /*6240*/  ISETP.GT.AND P6, PT, R3, 0x80, P6 ;  /* 0x000000800300780c */ /* 0x000fda00037c4270 */
        /* <DEDUP_REMOVED lines=54> */
[----:B------:R0:W-:Y:S01]  /*65b0*/  @P6 STG.E desc[UR36][R6.64+0x80], R5 ;  /* 0x0000800506006986 */ /* 0x0001e2000c101924 */
[----:B------:R-:W-:-:S04]  /*65c0*/  ISETP.GT.AND P6, PT, R4, 0x21, PT ;  /* 0x000000210400780c */ /* 0x000fc80003fc4270 */
[----:B------:R-:W-:-:S13]  /*65d0*/  ISETP.GT.AND P6, PT, R3, 0x88, P6 ;  /* 0x000000880300780c */ /* 0x000fda00037c4270 */
[----:B------:R-:W-:Y:S02]  /*65e0*/  @P6 IMAD.MOV.U32 R4, RZ, RZ, R6 ;  /* 0x000000ffff046224 */ /* 0x000fe400078e0006 */
[----:B0-----:R-:W-:-:S05]  /*65f0*/  @P6 IMAD.MOV.U32 R5, RZ, RZ, R7 ;  /* 0x000000ffff056224 */ /* 0x001fca00078e0007 */
[----:B------:R0:W-:Y:S01]  /*6600*/  @P6 STG.E desc[UR36][R4.64+0x84], R43 ;  /* 0x0000842b04006986 */ /* 0x0001e2000c101924 */
[C---:B------:R-:W-:Y:S02]  /*6610*/  ISETP.GT.AND P6, PT, R3.reuse, 0x80, P5 ;  /* 0x000000800300780c */ /* 0x040fe40002fc4270 */
[----:B------:R-:W-:-:S11]  /*6620*/  ISETP.GT.AND P5, PT, R3, 0x88, P5 ;  /* 0x000000880300780c */ /* 0x000fd60002fa4270 */
[----:B0-----:R-:W-:Y:S02]  /*6630*/  @P6 IMAD.MOV.U32 R4, RZ, RZ, R12 ;  /* 0x000000ffff046224 */ /* 0x001fe400078e000c */
[----:B------:R-:W-:-:S05]  /*6640*/  @P6 IMAD.MOV.U32 R5, RZ, RZ, R13 ;  /* 0x000000ffff056224 */ /* 0x000fca00078e000d */
[----:B------:R0:W-:Y:S01]  /*6650*/  @P6 STG.E desc[UR36][R4.64+0xa0], R9 ;  /* 0x0000a00904006986 */ /* 0x0001e2000c101924 */
[C---:B------:R-:W-:Y:S02]  /*6660*/  ISETP.GT.AND P6, PT, R3.reuse, 0x80, P4 ;  /* 0x000000800300780c */ /* 0x040fe400027c4270 */
[----:B------:R-:W-:Y:S01]  /*6670*/  ISETP.GT.AND P4, PT, R3, 0x88, P4 ;  /* 0x000000880300780c */ /* 0x000fe20002784270 */
[----:B0-----:R-:W-:-:S10]  /*6680*/  FMUL R9, R48, R88 ;  /* 0x0000005830097220 */ /* 0x001fd40000400000 */
[----:B------:R-:W-:Y:S02]  /*6690*/  @P6 IMAD.MOV.U32 R4, RZ, RZ, R12 ;  /* 0x000000ffff046224 */ /* 0x000fe400078e000c */
[----:B------:R-:W-:Y:S01]  /*66a0*/  @P6 IMAD.MOV.U32 R5, RZ, RZ, R13 ;  /* 0x000000ffff056224 */ /* 0x000fe200078e000d */
[----:B------:R-:W-:-:S04]  /*66b0*/  F2FP.TF32.F32.PACK_B R9, R9 ;  /* 0x00000009ff09723e */ /* 0x000fc800024050ff */
[----:B------:R0:W-:Y:S02]  /*66c0*/  @P6 STG.E desc[UR36][R4.64+0xa4], R45 ;  /* 0x0000a42d04006986 */ /* 0x0001e4000c101924 */
[----:B0-----:R-:W-:Y:S02]  /*66d0*/  @P5 IMAD.MOV.U32 R4, RZ, RZ, R6 ;  /* 0x000000ffff045224 */ /* 0x001fe400078e0006 */
[----:B------:R-:W-:-:S05]  /*66e0*/  @P5 IMAD.MOV.U32 R5, RZ, RZ, R7 ;  /* 0x000000ffff055224 */ /* 0x000fca00078e0007 */
[----:B------:R0:W-:Y:S01]  /*66f0*/  @P5 STG.E desc[UR36][R4.64+0xa0], R11 ;  /* 0x0000a00b04005986 */ /* 0x0001e2000c101924 */
[C---:B------:R-:W-:Y:S02]  /*6700*/  ISETP.GT.AND P5, PT, R3.reuse, 0x80, P3 ;  /* 0x000000800300780c */ /* 0x040fe40001fa4270 */
[----:B------:R-:W-:Y:S01]  /*6710*/  ISETP.GT.AND P3, PT, R3, 0x88, P3 ;  /* 0x000000880300780c */ /* 0x000fe20001f64270 */
[----:B0-----:R-:W-:Y:S02]  /*6720*/  @P4 IMAD.MOV.U32 R4, RZ, RZ, R6 ;  /* 0x000000ffff044224 */ /* 0x001fe400078e0006 */
[----:B------:R-:W-:Y:S01]  /*6730*/  FMUL R11, R54, R88 ;  /* 0x00000058360b7220 */ /* 0x000fe20000400000 */
[----:B------:R-:W-:-:S04]  /*6740*/  @P4 IMAD.MOV.U32 R5, RZ, RZ, R7 ;  /* 0x000000ffff054224 */ /* 0x000fc800078e0007 */
[----:B------:R-:W-:Y:S01]  /*6750*/  F2FP.TF32.F32.PACK_B R11, R11 ;  /* 0x0000000bff0b723e */ /* 0x000fe200024050ff */
[----:B------:R0:W-:Y:S01]  /*6760*/  @P4 STG.E desc[UR36][R4.64+0xa4], R47 ;  /* 0x0000a42f04004986 */ /* 0x0001e2000c101924 */
[C---:B------:R-:W-:Y:S02]  /*6770*/  ISETP.GT.AND P4, PT, R3.reuse, 0x80, P0 ;  /* 0x000000800300780c */ /* 0x040fe40000784270 */
[----:B------:R-:W-:Y:S01]  /*6780*/  ISETP.GT.AND P0, PT, R3, 0x88, P0 ;  /* 0x000000880300780c */ /* 0x000fe20000704270 */
[----:B0-----:R-:W-:Y:S02]  /*6790*/  @P5 IMAD.MOV.U32 R4, RZ, RZ, R12 ;  /* 0x000000ffff045224 */ /* 0x001fe400078e000c */
[----:B------:R-:W-:-:S05]  /*67a0*/  @P5 IMAD.MOV.U32 R5, RZ, RZ, R13 ;  /* 0x000000ffff055224 */ /* 0x000fca00078e000d */
        /* <DEDUP_REMOVED lines=10> */
[----:B------:R0:W-:Y:S02]  /*6850*/  @P3 STG.E desc[UR36][R4.64+0xc0], R15 ;  /* 0x0000c00f04003986 */ /* 0x0001e4000c101924 */
[----:B0-----:R-:W-:Y:S02]  /*6860*/  @P0 IMAD.MOV.U32 R4, RZ, RZ, R6 ;  /* 0x000000ffff040224 */ /* 0x001fe400078e0006 */
[----:B------:R-:W-:-:S05]  /*6870*/  @P0 IMAD.MOV.U32 R5, RZ, RZ, R7 ;  /* 0x000000ffff050224 */ /* 0x000fca00078e0007 */
[----:B------:R0:W-:Y:S02]  /*6880*/  @P0 STG.E desc[UR36][R4.64+0xc4], R51 ;  /* 0x0000c43304000986 */ /* 0x0001e4000c101924 */
[----:B0-----:R-:W-:Y:S02]  /*6890*/  @P5 IMAD.MOV.U32 R4, RZ, RZ, R12 ;  /* 0x000000ffff045224 */ /* 0x001fe400078e000c */
[----:B------:R-:W-:-:S05]  /*68a0*/  @P5 IMAD.MOV.U32 R5, RZ, RZ, R13 ;  /* 0x000000ffff055224 */ /* 0x000fca00078e000d */
[----:B------:R0:W-:Y:S04]  /*68b0*/  @P5 STG.E desc[UR36][R4.64+0xe0], R21 ;  /* 0x0000e01504005986 */ /* 0x0001e8000c101924 */
[----:B------:R1:W-:Y:S01]  /*68c0*/  @P4 STG.E desc[UR36][R12.64+0xe4], R53 ;  /* 0x0000e4350c004986 */ /* 0x0003e2000c101924 */
[----:B0-----:R-:W-:Y:S02]  /*68d0*/  @P2 IMAD.MOV.U32 R4, RZ, RZ, R6 ;  /* 0x000000ffff042224 */ /* 0x001fe400078e0006 */
[----:B------:R-:W-:-:S05]  /*68e0*/  @P2 IMAD.MOV.U32 R5, RZ, RZ, R7 ;  /* 0x000000ffff052224 */ /* 0x000fca00078e0007 */
[----:B------:R1:W-:Y:S04]  /*68f0*/  @P2 STG.E desc[UR36][R4.64+0xe0], R11 ;  /* 0x0000e00b04002986 */ /* 0x0003e8000c101924 */
[----:B------:R1:W-:Y:S02]  /*6900*/  @P1 STG.E desc[UR36][R6.64+0xe4], R55 ;  /* 0x0000e43706001986 */ /* 0x0003e4000c101924 */
.L_x_152:
[----:B------:R-:W-:Y:S05]  /*6910*/  BSYNC B0 ;  /* 0x0000000000007941 */ /* 0x000fea0003800000 */
.L_x_28:
[----:B------:R-:W-:Y:S01]  /*6920*/  ULDC UR4, c[0x0][0xc] ;  /* 0x0000030000047ab9 */ /* 0x000fe20000000800 */
[----:B------:R-:W-:Y:S01]  /*6930*/  ULDC UR5, c[0x0][0x10] ;  /* 0x0000040000057ab9 */ /* 0x000fe20000000800 */
[----:B------:R-:W2:Y:S01]  /*6940*/  LDC R3, c[0x0][0x14] ;  /* 0x00000500ff037b82 */ /* 0x000ea20000000800 */
[----:B------:R-:W-:Y:S01]  /*6950*/  UIMAD.WIDE.U32 UR4, UR4, UR5, URZ ;  /* 0x00000005040472a5 */ /* 0x000fe2000f8e003f */
[----:B------:R-:W-:Y:S02]  /*6960*/  IMAD.MOV.U32 R90, RZ, RZ, -0x1 ;  /* 0xffffffffff5a7424 */ /* 0x000fe400078e00ff */
[----:B------:R-:W-:-:S03]  /*6970*/  IMAD.MOV.U32 R23, RZ, RZ, -0x1 ;  /* 0xffffffffff177424 */ /* 0x000fc600078e00ff */
[----:B--2---:R-:W-:-:S04]  /*6980*/  IMAD.WIDE.U32 R16, R3, UR4, R16 ;  /* 0x0000000403107c25 */ /* 0x004fc8000f8e0010 */
[----:B------:R-:W-:Y:S01]  /*6990*/  IMAD R3, R3, UR5, RZ ;  /* 0x0000000503037c24 */ /* 0x000fe2000f8e02ff */
[----:B------:R-:W-:Y:S02]  /*69a0*/  ULDC.64 UR4, c[0x0][0x650] ;  /* 0x0001940000047ab9 */ /* 0x000fe40000000a00 */
[----:B------:R-:W-:Y:S01]  /*69b0*/  ISETP.GE.U32.AND P0, PT, R16, UR4, PT ;  /* 0x0000000410007c0c */ /* 0x000fe2000bf06070 */
[--C-:B------:R-:W-:Y:S01]  /*69c0*/  IMAD.IADD R17, R17, 0x1, R3.reuse ;  /* 0x0000000111117824 */ /* 0x100fe200078e0203 */
[----:B------:R-:W-:-:S04]  /*69d0*/  PRMT R3, RZ, 0x7610, R3 ;  /* 0x00007610ff037816 */ /* 0x000fc80000000003 */
[----:B------:R-:W-:-:S13]  /*69e0*/  ISETP.GE.U32.AND.EX P0, PT, R17, UR5, PT, P0 ;  /* 0x0000000511007c0c */ /* 0x000fda000bf06100 */
[----:B------:R-:W-:Y:S05]  /*69f0*/  @P0 BRA `(.L_x_153) ;  /* 0x0000000400640947 */ /* 0x000fea0003800000 */
[----:B-1----:R-:W1:Y:S01]  /*6a00*/  S2R R12, SR_CTAID.X ;  /* 0x00000000000c7919 */ /* 0x002e620000002500 */
[----:B0-----:R-:W0:Y:S01]  /*6a10*/  LDC.64 R10, c[0x0][0x628] ;  /* 0x00018a00ff0a7b82 */ /* 0x001e220000000a00 */
[----:B------:R-:W-:Y:S01]  /*6a20*/  ULDC UR4, c[0x0][0x150] ;  /* 0x0000540000047ab9 */ /* 0x000fe20000000800 */
[----:B----4-:R-:W-:Y:S01]  /*6a30*/  IMAD.MOV.U32 R8, RZ, RZ, R16 ;  /* 0x000000ffff087224 */ /* 0x010fe200078e0010 */
[----:B------:R-:W2:Y:S01]  /*6a40*/  S2R R24, SR_CTAID.Y ;  /* 0x0000000000187919 */ /* 0x000ea20000002600 */
[----:B------:R-:W-:-:S04]  /*6a50*/  IMAD.MOV.U32 R9, RZ, RZ, R17 ;  /* 0x000000ffff097224 */ /* 0x000fc800078e0011 */
[----:B------:R-:W4:Y:S08]  /*6a60*/  LDC R21, c[0x0][0x144] ;  /* 0x00005100ff157b82 */ /* 0x000f300000000800 */
[----:B------:R-:W2:Y:S08]  /*6a70*/  LDC R0, c[0x0][0x630] ;  /* 0x00018c00ff007b82 */ /* 0x000eb00000000800 */
[----:B---3--:R-:W3:Y:S01]  /*6a80*/  LDC.64 R14, c[0x0][0x620] ;  /* 0x00018800ff0e7b82 */ /* 0x008ee20000000a00 */
[----:B0-----:R-:W-:-:S04]  /*6a90*/  ISETP.NE.U32.AND P0, PT, R10, RZ, PT ;  /* 0x000000ff0a00720c */ /* 0x001fc80003f05070 */
[----:B------:R-:W-:Y:S02]  /*6aa0*/  ISETP.NE.AND.EX P0, PT, R11, RZ, PT, P0 ;  /* 0x000000ff0b00720c */ /* 0x000fe40003f05300 */
[----:B-1----:R-:W-:-:S05]  /*6ab0*/  I2FP.F32.U32 R3, R12 ;  /* 0x0000000c00037245 */ /* 0x002fca0000201000 */
[----:B------:R-:W-:-:S04]  /*6ac0*/  FMUL R3, R3, UR4 ;  /* 0x0000000403037c20 */ /* 0x000fc80008400000 */
[----:B------:R0:W1:Y:S02]  /*6ad0*/  F2I.U32.TRUNC.NTZ R20, R3 ;  /* 0x0000000300147305 */ /* 0x000064000020f000 */
[----:B--2-4-:R-:W-:Y:S05]  /*6ae0*/  @!P0 BRA `(.L_x_154) ;  /* 0x0000000000288947 */ /* 0x014fea0003800000 */
[----:B0-----:R-:W0:Y:S02]  /*6af0*/  LDC R3, c[0x0][0x634] ;  /* 0x00018d00ff037b82 */ /* 0x001e240000000800 */
        /* <DEDUP_REMOVED lines=9> */
.L_x_154:
[----:B------:R-:W2:Y:S01]  /*6b90*/  LDC.64 R28, c[0x0][0x640] ;  /* 0x00019000ff1c7b82 */ /* 0x000ea20000000a00 */
[-CC-:B------:R-:W-:Y:S01]  /*6ba0*/  SHF.R.U64 R23, R8, R0.reuse, R9.reuse ;  /* 0x0000000008177219 */ /* 0x180fe20000001209 */
[----:B-1----:R-:W-:Y:S01]  /*6bb0*/  IMAD.MOV R20, RZ, RZ, -R20 ;  /* 0x000000ffff147224 */ /* 0x002fe200078e0a14 */
[----:B------:R-:W-:Y:S01]  /*6bc0*/  SHF.R.U32.HI R0, RZ, R0, R9 ;  /* 0x00000000ff007219 */ /* 0x000fe20000011609 */
[----:B------:R-:W-:Y:S01]  /*6bd0*/  ULDC UR4, c[0x0][0x154] ;  /* 0x0000550000047ab9 */ /* 0x000fe20000000800 */
[----:B0-----:R-:W-:Y:S01]  /*6be0*/  IADD3 R3, P0, RZ, -R23, RZ ;  /* 0x80000017ff037210 */ /* 0x001fe20007f1e0ff */
[----:B------:R-:W-:Y:S02]  /*6bf0*/  IMAD R21, R21, R20, R12 ;  /* 0x0000001415157224 */ /* 0x000fe400078e020c */
[----:B------:R-:W0:Y:S01]  /*6c00*/  LDC R6, c[0x0][0x618] ;  /* 0x00018600ff067b82 */ /* 0x000e220000000800 */
[----:B------:R-:W-:Y:S02]  /*6c10*/  IMAD.MOV.U32 R7, RZ, RZ, 0x1 ;  /* 0x00000001ff077424 */ /* 0x000fe400078e00ff */
[----:B------:R-:W-:-:S04]  /*6c20*/  IMAD.X R5, RZ, RZ, ~R0, P0 ;  /* 0x000000ffff057224 */ /* 0x000fc800000e0e00 */
[-C--:B---3--:R-:W-:Y:S01]  /*6c30*/  IMAD R0, R5, R14.reuse, RZ ;  /* 0x0000000e05007224 */ /* 0x088fe200078e02ff */
[----:B------:R-:W1:Y:S01]  /*6c40*/  LDC R8, c[0x0][0x608] ;  /* 0x00018200ff087b82 */ /* 0x000e620000000800 */
[----:B------:R-:W-:-:S04]  /*6c50*/  IMAD.WIDE.U32 R4, R3, R14, R16 ;  /* 0x0000000e03047225 */ /* 0x000fc800078e0010 */
[----:B------:R-:W-:Y:S01]  /*6c60*/  IMAD R3, R3, R15, R0 ;  /* 0x0000000f03037224 */ /* 0x000fe200078e0200 */
[----:B------:R-:W-:Y:S02]  /*6c70*/  I2FP.F32.U32 R0, R24 ;  /* 0x0000001800007245 */ /* 0x000fe40000201000 */
[----:B------:R-:W3:Y:S01]  /*6c80*/  LDC R26, c[0x0][0x658] ;  /* 0x00019600ff1a7b82 */ /* 0x000ee20000000800 */
[----:B------:R-:W-:Y:S01]  /*6c90*/  IMAD.IADD R3, R5, 0x1, R3 ;  /* 0x0000000105037824 */ /* 0x000fe200078e0203 */
[----:B--2---:R-:W-:Y:S01]  /*6ca0*/  ISETP.NE.U32.AND P0, PT, R28, RZ, PT ;  /* 0x000000ff1c00720c */ /* 0x004fe20003f05070 */
[----:B------:R-:W-:Y:S01]  /*6cb0*/  FMUL R0, R0, UR4 ;  /* 0x0000000400007c20 */ /* 0x000fe20008400000 */
[----:B------:R-:W-:Y:S02]  /*6cc0*/  IMAD.MOV.U32 R5, RZ, RZ, -0x1 ;  /* 0xffffffffff057424 */ /* 0x000fe400078e00ff */
[----:B------:R-:W-:Y:S01]  /*6cd0*/  ISETP.NE.AND.EX P0, PT, R29, RZ, PT, P0 ;  /* 0x000000ff1d00720c */ /* 0x000fe20003f05300 */
[----:B------:R2:W4:Y:S01]  /*6ce0*/  F2I.U32.TRUNC.NTZ R13, R0 ;  /* 0x00000000000d7305 */ /* 0x000522000020f000 */
[----:B------:R-:W2:Y:S01]  /*6cf0*/  LDC R15, c[0x0][0x148] ;  /* 0x00005200ff0f7b82 */ /* 0x000ea20000000800 */
[----:B0-----:R-:W-:-:S02]  /*6d00*/  SHF.R.U64 R12, R4, R6, R3 ;  /* 0x00000006040c7219 */ /* 0x001fc40000001203 */
[----:B------:R-:W-:-:S05]  /*6d10*/  SHF.R.U32.HI R3, RZ, R6, R3 ;  /* 0x00000006ff037219 */ /* 0x000fca0000011603 */
[----:B------:R-:W0:Y:S01]  /*6d20*/  LDC R20, c[0x0][0x600] ;  /* 0x00018000ff147b82 */ /* 0x000e220000000800 */
[-CC-:B-1----:R-:W-:Y:S02]  /*6d30*/  SHF.R.U64 R10, R12, R8.reuse, R3.reuse ;  /* 0x000000080c0a7219 */ /* 0x182fe40000001203 */
[----:B------:R-:W-:-:S05]  /*6d40*/  SHF.R.U32.HI R3, RZ, R8, R3 ;  /* 0x00000008ff037219 */ /* 0x000fca0000011603 */
[----:B------:R-:W1:Y:S01]  /*6d50*/  LDC R27, c[0x0][0x648] ;  /* 0x00019200ff1b7b82 */ /* 0x000e620000000800 */
[-C--:B---3--:R-:W-:Y:S02]  /*6d60*/  SHF.L.U32 R4, R5, R26.reuse, RZ ;  /* 0x0000001a05047219 */ /* 0x088fe400000006ff */
[-CC-:B------:R-:W-:Y:S02]  /*6d70*/  SHF.R.U64 R14, R10, R26.reuse, R3.reuse ;  /* 0x0000001a0a0e7219 */ /* 0x180fe40000001203 */
[----:B------:R-:W-:Y:S02]  /*6d80*/  SHF.R.U32.HI R5, RZ, R26, R3 ;  /* 0x0000001aff057219 */ /* 0x000fe40000011603 */
[----:B------:R-:W-:Y:S01]  /*6d90*/  LOP3.LUT R25, RZ, R4, RZ, 0x33, !PT ;  /* 0x00000004ff197212 */ /* 0x000fe200078e33ff */
[----:B------:R-:W3:Y:S01]  /*6da0*/  LDC R30, c[0x0][0x638] ;  /* 0x00018e00ff1e7b82 */ /* 0x000ee20000000800 */
[----:B------:R-:W-:Y:S01]  /*6db0*/  SHF.L.U32 R26, R7, R26, RZ ;  /* 0x0000001a071a7219 */ /* 0x000fe200000006ff */
[----:B------:R-:W-:-:S06]  /*6dc0*/  IMAD.MOV.U32 R4, RZ, RZ, R14 ;  /* 0x000000ffff047224 */ /* 0x000fcc00078e000e */
[----:B------:R-:W0:Y:S01]  /*6dd0*/  LDC R31, c[0x0][0x610] ;  /* 0x00018400ff1f7b82 */ /* 0x000e220000000800 */
[----:B----4-:R-:W-:Y:S05]  /*6de0*/  @!P0 BRA `(.L_x_155) ;  /* 0x0000000000288947 */ /* 0x010fea0003800000 */
[----:B------:R-:W4:Y:S02]  /*6df0*/  LDC R3, c[0x0][0x64c] ;  /* 0x00019300ff037b82 */ /* 0x000f240000000800 */
[----:B----4-:R-:W-:-:S05]  /*6e00*/  IADD3 R3, P0, R14, R3, RZ ;  /* 0x000000030e037210 */ /* 0x010fca0007f1e0ff */
        /* <DEDUP_REMOVED lines=8> */
.L_x_155:
[----:B------:R-:W-:Y:S01]  /*6e90*/  ISETP.NE.AND P0, PT, R2, 0x1, PT ;  /* 0x000000010200780c */ /* 0x000fe20003f05270 */
[----:B0-----:R-:W-:Y:S01]  /*6ea0*/  VIADD R7, R20, 0xffffffff ;  /* 0xffffffff14077836 */ /* 0x001fe20000000000 */
[----:B-12---:R-:W-:Y:S01]  /*6eb0*/  SHF.R.U64 R0, R4, R27, R5 ;  /* 0x0000001b04007219 */ /* 0x006fe20000001205 */
[----:B------:R-:W-:Y:S01]  /*6ec0*/  IMAD.MOV R13, RZ, RZ, -R13 ;  /* 0x000000ffff0d7224 */ /* 0x000fe200078e0a0d */
[----:B------:R-:W-:Y:S01]  /*6ed0*/  LOP3.LUT R5, R10, R25, RZ, 0xc0, !PT ;  /* 0x000000190a057212 */ /* 0x000fe200078ec0ff */
[----:B------:R-:W-:Y:S01]  /*6ee0*/  IMAD.MOV.U32 R4, RZ, RZ, 0x1 ;  /* 0x00000001ff047424 */ /* 0x000fe200078e00ff */
[----:B------:R-:W-:Y:S01]  /*6ef0*/  LOP3.LUT R12, R12, R7, RZ, 0xc0, !PT ;  /* 0x000000070c0c7212 */ /* 0x000fe200078ec0ff */
[----:B------:R-:W-:Y:S02]  /*6f00*/  IMAD.MOV R3, RZ, RZ, -R0 ;  /* 0x000000ffff037224 */ /* 0x000fe400078e0a00 */
[----:B------:R-:W-:Y:S02]  /*6f10*/  IMAD R0, R26, R0, R5 ;  /* 0x000000001a007224 */ /* 0x000fe400078e0205 */
[----:B---3--:R-:W-:-:S02]  /*6f20*/  IMAD R3, R3, R30, R14 ;  /* 0x0000001e03037224 */ /* 0x008fc400078e020e */
[----:B------:R-:W-:Y:S02]  /*6f30*/  @P0 IMAD R21, R15, R13, R24 ;  /* 0x0000000d0f150224 */ /* 0x000fe400078e0218 */
[----:B------:R-:W-:Y:S01]  /*6f40*/  IMAD R5, R3, R20, R12 ;  /* 0x0000001403057224 */ /* 0x000fe200078e020c */
[----:B------:R-:W-:Y:S01]  /*6f50*/  PRMT R3, R4, 0x7610, R3 ;  /* 0x0000761004037816 */ /* 0x000fe20000000003 */
[----:B------:R-:W-:-:S05]  /*6f60*/  IMAD R0, R0, R31, R21 ;  /* 0x0000001f00007224 */ /* 0x000fca00078e0215 */
[----:B------:R-:W-:Y:S02]  /*6f70*/  SEL R90, R5, R0, !P0 ;  /* 0x00000000055a7207 */ /* 0x000fe40004000000 */
[----:B------:R-:W-:-:S07]  /*6f80*/  SEL R0, R0, R5, !P0 ;  /* 0x0000000500007207 */ /* 0x000fce0004000000 */
.L_x_153:
[----:B------:R-:W-:Y:S01]  /*6f90*/  LOP3.LUT P0, RZ, R3, 0xff, RZ, 0xc0, !PT ;  /* 0x000000ff03ff7812 */ /* 0x000fe2000780c0ff */
[----:B-----5:R-:W-:-:S12]  /*6fa0*/  IMAD.MOV.U32 R100, RZ, RZ, R0 ;  /* 0x000000ffff647224 */ /* 0x020fd800078e0000 */
[----:B------:R-:W-:Y:S05]  /*6fb0*/  @P0 BRA `(.L_x_156) ;  /* 0xffffff9c00f00947 */ /* 0x000fea000383ffff */
[----:B------:R-:W-:Y:S05]  /*6fc0*/  EXIT ;  /* 0x000000000000794d */ /* 0x000fea0003800000 */
.L_x_3:
[----:B0-----:R-:W-:Y:S01]  /*6fd0*/  ULDC.64 UR4, c[0x0][0x650] ;  /* 0x0001940000047ab9 */ /* 0x001fe20000000a00 */
        /* <DEDUP_REMOVED lines=25> */
.L_x_158:
[--C-:B------:R-:W-:Y:S01]  /*7170*/  SHF.R.U64 R12, R10, R14, R11.reuse ;  /* 0x0000000e0a0c7219 */ /* 0x100fe2000000120b */
[----:B------:R-:W0:Y:S01]  /*7180*/  LDC R22, c[0x0][0x618] ;  /* 0x00018600ff167b82 */ /* 0x000e220000000800 */
[----:B------:R-:W-:Y:S01]  /*7190*/  I2FP.F32.U32 R6, R4 ;  /* 0x0000000400067245 */ /* 0x000fe20000201000 */
[----:B------:R-:W-:Y:S01]  /*71a0*/  ULDC UR4, c[0x0][0x150] ;  /* 0x0000540000047ab9 */ /* 0x000fe20000000800 */
[----:B------:R-:W-:Y:S02]  /*71b0*/  SHF.R.U32.HI R5, RZ, R14, R11 ;  /* 0x0000000eff057219 */ /* 0x000fe4000001160b */
[----:B------:R-:W-:Y:S01]  /*71c0*/  IADD3 R9, P0, RZ, -R12, RZ ;  /* 0x8000000cff097210 */ /* 0x000fe20007f1e0ff */
[----:B------:R-:W-:Y:S01]  /*71d0*/  FMUL R11, R6, UR4 ;  /* 0x00000004060b7c20 */ /* 0x000fe20008400000 */
[----:B------:R-:W-:Y:S01]  /*71e0*/  ULDC UR4, c[0x0][0x154] ;  /* 0x0000550000047ab9 */ /* 0x000fe20000000800 */
[----:B------:R-:W1:Y:S02]  /*71f0*/  LDC.64 R24, c[0x0][0x640] ;  /* 0x00019000ff187b82 */ /* 0x000e640000000a00 */
[----:B------:R-:W-:-:S02]  /*7200*/  IMAD.X R5, RZ, RZ, ~R5, P0 ;  /* 0x000000ffff057224 */ /* 0x000fc400000e0e05 */
[----:B------:R-:W2:Y:S01]  /*7210*/  F2I.U32.TRUNC.NTZ R11, R11 ;  /* 0x0000000b000b7305 */ /* 0x000ea2000020f000 */
[----:B------:R-:W-:-:S03]  /*7220*/  IMAD.WIDE.U32 R6, R9, R20, R16 ;  /* 0x0000001409067225 */ /* 0x000fc600078e0010 */
[----:B------:R-:W3:Y:S01]  /*7230*/  LDC R13, c[0x0][0x144] ;  /* 0x00005100ff0d7b82 */ /* 0x000ee20000000800 */
[----:B------:R-:W-:-:S04]  /*7240*/  IMAD R8, R5, R20, RZ ;  /* 0x0000001405087224 */ /* 0x000fc800078e02ff */
[----:B------:R-:W-:Y:S02]  /*7250*/  IMAD R5, R9, R21, R8 ;  /* 0x0000001509057224 */ /* 0x000fe400078e0208 */
[----:B------:R-:W-:Y:S01]  /*7260*/  IMAD.MOV.U32 R8, RZ, RZ, -0x1 ;  /* 0xffffffffff087424 */ /* 0x000fe200078e00ff */
[----:B------:R-:W4:Y:S01]  /*7270*/  LDC R14, c[0x0][0x608] ;  /* 0x00018200ff0e7b82 */ /* 0x000f220000000800 */
[----:B------:R-:W-:Y:S01]  /*7280*/  IMAD.IADD R5, R7, 0x1, R5 ;  /* 0x0000000107057824 */ /* 0x000fe200078e0205 */
[----:B------:R-:W-:-:S04]  /*7290*/  I2FP.F32.U32 R7, R3 ;  /* 0x0000000300077245 */ /* 0x000fc80000201000 */
[-C--:B0-----:R-:W-:Y:S01]  /*72a0*/  SHF.R.U64 R10, R6, R22.reuse, R5 ;  /* 0x00000016060a7219 */ /* 0x081fe20000001205 */
[----:B--2---:R-:W-:Y:S01]  /*72b0*/  IMAD.MOV R6, RZ, RZ, -R11 ;  /* 0x000000ffff067224 */ /* 0x004fe200078e0a0b */
[----:B------:R-:W0:Y:S01]  /*72c0*/  LDC R9, c[0x0][0x658] ;  /* 0x00019600ff097b82 */ /* 0x000e220000000800 */
[----:B-1----:R-:W-:Y:S01]  /*72d0*/  ISETP.NE.U32.AND P0, PT, R24, RZ, PT ;  /* 0x000000ff1800720c */ /* 0x002fe20003f05070 */
[----:B------:R-:W-:Y:S01]  /*72e0*/  FMUL R7, R7, UR4 ;  /* 0x0000000407077c20 */ /* 0x000fe20008400000 */
[----:B------:R-:W-:Y:S02]  /*72f0*/  SHF.R.U32.HI R5, RZ, R22, R5 ;  /* 0x00000016ff057219 */ /* 0x000fe40000011605 */
[----:B------:R-:W-:-:S03]  /*7300*/  ISETP.NE.AND.EX P0, PT, R25, RZ, PT, P0 ;  /* 0x000000ff1900720c */ /* 0x000fc60003f05300 */
[----:B------:R-:W1:Y:S01]  /*7310*/  LDC R20, c[0x0][0x148] ;  /* 0x00005200ff147b82 */ /* 0x000e620000000800 */
[----:B---3--:R-:W-:Y:S02]  /*7320*/  IMAD R23, R13, R6, R4 ;  /* 0x000000060d177224 */ /* 0x008fe400078e0204 */
[----:B------:R-:W-:-:S05]  /*7330*/  IMAD.MOV.U32 R6, RZ, RZ, 0x1 ;  /* 0x00000001ff067424 */ /* 0x000fca00078e00ff */
[----:B------:R-:W2:Y:S01]  /*7340*/  LDC R21, c[0x0][0x600] ;  /* 0x00018000ff157b82 */ /* 0x000ea20000000800 */
[-CC-:B----4-:R-:W-:Y:S02]  /*7350*/  SHF.R.U64 R13, R10, R14.reuse, R5.reuse ;  /* 0x0000000e0a0d7219 */ /* 0x190fe40000001205 */
[----:B------:R-:W-:Y:S02]  /*7360*/  SHF.R.U32.HI R4, RZ, R14, R5 ;  /* 0x0000000eff047219 */ /* 0x000fe40000011605 */
[----:B------:R3:W4:Y:S03]  /*7370*/  F2I.U32.TRUNC.NTZ R14, R7 ;  /* 0x00000007000e7305 */ /* 0x000726000020f000 */
[----:B------:R-:W1:Y:S01]  /*7380*/  LDC R26, c[0x0][0x648] ;  /* 0x00019200ff1a7b82 */ /* 0x000e620000000800 */
[-C--:B0-----:R-:W-:Y:S02]  /*7390*/  SHF.R.U64 R15, R13, R9.reuse, R4 ;  /* 0x000000090d0f7219 */ /* 0x081fe40000001204 */
[----:B------:R-:W-:-:S02]  /*73a0*/  SHF.L.U32 R8, R8, R9, RZ ;  /* 0x0000000908087219 */ /* 0x000fc400000006ff */
[-C--:B------:R-:W-:Y:S01]  /*73b0*/  SHF.R.U32.HI R5, RZ, R9.reuse, R4 ;  /* 0x00000009ff057219 */ /* 0x080fe20000011604 */
[----:B------:R-:W-:Y:S01]  /*73c0*/  IMAD.MOV.U32 R4, RZ, RZ, R15 ;  /* 0x000000ffff047224 */ /* 0x000fe200078e000f */
[----:B------:R-:W-:Y:S01]  /*73d0*/  SHF.L.U32 R22, R6, R9, RZ ;  /* 0x0000000906167219 */ /* 0x000fe200000006ff */
[----:B------:R-:W0:Y:S01]  /*73e0*/  LDC R27, c[0x0][0x638] ;  /* 0x00018e00ff1b7b82 */ /* 0x000e220000000800 */
[----:B------:R-:W-:-:S07]  /*73f0*/  LOP3.LUT R28, RZ, R8, RZ, 0x33, !PT ;  /* 0x00000008ff1c7212 */ /* 0x000fce00078e33ff */
        /* <DEDUP_REMOVED lines=12> */
.L_x_159:
[----:B------:R-:W-:Y:S01]  /*74c0*/  ISETP.NE.AND P0, PT, R2, 0x1, PT ;  /* 0x000000010200780c */ /* 0x000fe20003f05270 */
[----:B--2---:R-:W-:Y:S01]  /*74d0*/  VIADD R7, R21, 0xffffffff ;  /* 0xffffffff15077836 */ /* 0x004fe20000000000 */
[----:B-1----:R-:W-:Y:S01]  /*74e0*/  SHF.R.U64 R5, R4, R26, R5 ;  /* 0x0000001a04057219 */ /* 0x002fe20000001205 */
[----:B------:R-:W-:Y:S01]  /*74f0*/  IMAD.MOV R14, RZ, RZ, -R14 ;  /* 0x000000ffff0e7224 */ /* 0x000fe200078e0a0e */
[----:B------:R-:W-:Y:S01]  /*7500*/  LOP3.LUT R4, R13, R28, RZ, 0xc0, !PT ;  /* 0x0000001c0d047212 */ /* 0x000fe200078ec0ff */
[----:B------:R-:W-:Y:S01]  /*7510*/  IMAD.MOV.U32 R8, RZ, RZ, R12 ;  /* 0x000000ffff087224 */ /* 0x000fe200078e000c */
[----:B------:R-:W-:Y:S01]  /*7520*/  LOP3.LUT R10, R10, R7, RZ, 0xc0, !PT ;  /* 0x000000070a0a7212 */ /* 0x000fe200078ec0ff */
[----:B------:R-:W-:Y:S02]  /*7530*/  IMAD.MOV R6, RZ, RZ, -R5 ;  /* 0x000000ffff067224 */ /* 0x000fe400078e0a05 */
[----:B------:R-:W-:-:S04]  /*7540*/  IMAD R4, R22, R5, R4 ;  /* 0x0000000516047224 */ /* 0x000fc800078e0204 */
[----:B------:R-:W-:Y:S02]  /*7550*/  @P0 IMAD R23, R20, R14, R3 ;  /* 0x0000000e14170224 */ /* 0x000fe400078e0203 */
[----:B0-----:R-:W-:Y:S02]  /*7560*/  IMAD R3, R6, R27, R15 ;  /* 0x0000001b06037224 */ /* 0x001fe400078e020f */
[----:B------:R-:W-:Y:S02]  /*7570*/  IMAD R7, R4, R29, R23 ;  /* 0x0000001d04077224 */ /* 0x000fe400078e0217 */
[----:B------:R-:W-:Y:S02]  /*7580*/  IMAD R4, R3, R21, R10 ;  /* 0x0000001503047224 */ /* 0x000fe400078e020a */
[----:B------:R-:W-:-:S03]  /*7590*/  IMAD.MOV.U32 R6, RZ, RZ, 0x1 ;  /* 0x00000001ff067424 */ /* 0x000fc600078e00ff */
[----:B------:R-:W-:Y:S02]  /*75a0*/  SEL R9, R4, R7, !P0 ;  /* 0x0000000704097207 */ /* 0x000fe40004000000 */
[----:B------:R-:W-:-:S07]  /*75b0*/  SEL R7, R7, R4, !P0 ;  /* 0x0000000407077207 */ /* 0x000fce0004000000 */
.L_x_157:
[----:B------:R-:W-:-:S08]  /*75c0*/  NOP ;  /* 0x0000000000007918 */ /* 0x000fd00000000000 */
[----:B------:R-:W0:-:S00]  /*75d0*/  USETMAXREG.DEALLOC.CTAPOOL 0x28 ;  /* 0x00000028000079c8 */ /* 0x000e0000080e0500 */
[----:B0-----:R-:W-:-:S13]  /*75e0*/  ISETP.NE.AND P0, PT, R0, RZ, PT ;  /* 0x000000ff0000720c */ /* 0x001fda0003f05270 */
[----:B------:R-:W-:Y:S05]  /*75f0*/  @P0 EXIT ;  /* 0x000000000000094d */ /* 0x000fea0003800000 */
[----:B------:R-:W-:Y:S01]  /*7600*/  LOP3.LUT P0, RZ, R6, 0xff, RZ, 0xc0, !PT ;  /* 0x000000ff06ff7812 */ /* 0x000fe2000780c0ff */
[----:B------:R-:W-:Y:S02]  /*7610*/  IMAD.MOV.U32 R0, RZ, RZ, 0x1 ;  /* 0x00000001ff007424 */ /* 0x000fe400078e00ff */
[----:B------:R-:W-:-:S10]  /*7620*/  IMAD.MOV.U32 R12, RZ, RZ, RZ ;  /* 0x000000ffff0c7224 */ /* 0x000fd400078e00ff */
[----:B------:R-:W-:Y:S05]  /*7630*/  @!P0 BRA `(.L_x_160) ;  /* 0x0000000c00308947 */ /* 0x000fea0003800000 */
[----:B------:R-:W0:Y:S01]  /*7640*/  LDC R0, c[0x0][0x28c] ;  /* 0x0000a300ff007b82 */ /* 0x000e220000000800 */
[----:B------:R-:W-:Y:S01]  /*7650*/  ULDC UR5, c[0x0][0x600] ;  /* 0x0001800000057ab9 */ /* 0x000fe20000000800 */
[----:B------:R-:W-:Y:S01]  /*7660*/  ULDC UR4, c[0x0][0xc] ;  /* 0x0000030000047ab9 */ /* 0x000fe20000000800 */
[----:B------:R-:W-:Y:S01]  /*7670*/  UIADD3 UR16, UR5, -0x1, URZ ;  /* 0xffffffff05107890 */ /* 0x000fe2000fffe03f */
[C---:B------:R-:W-:Y:S01]  /*7680*/  LOP3.LUT P2, RZ, R18.reuse, 0x7f, RZ, 0xc0, !PT ;  /* 0x0000007f12ff7812 */ /* 0x040fe2000784c0ff */
[----:B------:R-:W-:Y:S01]  /*7690*/  ULDC UR6, c[0x0][0x658] ;  /* 0x0001960000067ab9 */ /* 0x000fe20000000800 */
[----:B------:R-:W-:Y:S01]  /*76a0*/  ULDC UR5, c[0x0][0x10] ;  /* 0x0000040000057ab9 */ /* 0x000fe20000000800 */
[----:B------:R-:W-:Y:S01]  /*76b0*/  UMOV UR7, 0xffffffff ;  /* 0xffffffff00077882 */ /* 0x000fe20000000000 */
[----:B------:R-:W-:Y:S01]  /*76c0*/  UMOV UR8, 0x1 ;  /* 0x0000000100087882 */ /* 0x000fe20000000000 */
[----:B------:R-:W-:Y:S01]  /*76d0*/  UIMAD.WIDE.U32 UR4, UR4, UR5, URZ ;  /* 0x00000005040472a5 */ /* 0x000fe2000f8e003f */
[----:B------:R-:W-:Y:S01]  /*76e0*/  LOP3.LUT P0, RZ, R18, 0x1f, RZ, 0xc0, !PT ;  /* 0x0000001f12ff7812 */ /* 0x000fe2000780c0ff */
[----:B------:R-:W-:Y:S01]  /*76f0*/  USHF.L.U32 UR7, UR7, UR6, URZ ;  /* 0x0000000607077299 */ /* 0x000fe2000800063f */
[----:B------:R-:W-:Y:S01]  /*7700*/  BSSY B0, `(.L_x_160) ;  /* 0x00000bf000007945 */ /* 0x000fe20003800000 */
[----:B------:R-:W-:Y:S01]  /*7710*/  USHF.L.U32 UR18, UR8, UR6, URZ ;  /* 0x0000000608127299 */ /* 0x000fe2000800063f */
[----:B------:R-:W-:Y:S01]  /*7720*/  IMAD.MOV.U32 R13, RZ, RZ, 0x1 ;  /* 0x00000001ff0d7424 */ /* 0x000fe200078e00ff */
[----:B------:R-:W-:Y:S01]  /*7730*/  LOP3.LUT R11, R19, 0x2, RZ, 0xfc, !PT ;  /* 0x00000002130b7812 */ /* 0x000fe200078efcff */
[----:B------:R-:W-:Y:S01]  /*7740*/  ULDC UR6, c[0x0][0x14] ;  /* 0x0000050000067ab9 */ /* 0x000fe20000000800 */
[----:B------:R-:W-:Y:S01]  /*7750*/  PLOP3.LUT P0, PT, P0, P2, PT, 0x8a, 0x0 ;  /* 0x000000000000781c */ /* 0x000fe20000705172 */
[----:B------:R-:W-:Y:S01]  /*7760*/  UIMAD.WIDE.U32 UR20, UR4, UR6, URZ ;  /* 0x00000006041472a5 */ /* 0x000fe2000f8e003f */
[----:B------:R-:W-:Y:S01]  /*7770*/  IMAD.MOV.U32 R12, RZ, RZ, RZ ;  /* 0x000000ffff0c7224 */ /* 0x000fe200078e00ff */
[----:B------:R-:W-:-:S02]  /*7780*/  UIMAD UR13, UR5, UR6, URZ ;  /* 0x00000006050d72a4 */ /* 0x000fc4000f8e023f */
[----:B------:R-:W-:Y:S01]  /*7790*/  ULOP3.LUT UR17, URZ, UR7, URZ, 0x33, !UPT ;  /* 0x000000073f117292 */ /* 0x000fe2000f8e333f */
[----:B0-----:R-:W-:Y:S01]  /*77a0*/  VIADD R0, R0, 0x1f ;  /* 0x0000001f00007836 */ /* 0x001fe20000000000 */
[----:B------:R-:W-:Y:S01]  /*77b0*/  UIADD3 UR13, UR21, UR13, URZ ;  /* 0x0000000d150d7290 */ /* 0x000fe2000fffe03f */
[----:B------:R-:W-:-:S03]  /*77c0*/  ULDC.64 UR22, c[0x0][0x198] ;  /* 0x0000660000167ab9 */ /* 0x000fc60000000a00 */
[----:B------:R-:W-:-:S04]  /*77d0*/  SHF.R.S32.HI R3, RZ, 0x1f, R0 ;  /* 0x0000001fff037819 */ /* 0x000fc80000011400 */
[----:B------:R-:W-:Y:S01]  /*77e0*/  LEA.HI R3, R3, R0, RZ, 0x5 ;  /* 0x0000000003037211 */ /* 0x000fe200078f28ff */
[----:B------:R-:W-:-:S03]  /*77f0*/  IMAD.MOV.U32 R0, RZ, RZ, 0x1 ;  /* 0x00000001ff007424 */ /* 0x000fc600078e00ff */
[----:B------:R-:W-:-:S05]  /*7800*/  SHF.R.S32.HI R3, RZ, 0x5, R3 ;  /* 0x00000005ff037819 */ /* 0x000fca0000011403 */
[----:B------:R-:W-:-:S07]  /*7810*/  VIADD R10, R3, 0x1 ;  /* 0x00000001030a7836 */ /* 0x000fce0000000000 */
.L_x_172:
[----:B------:R-:W-:-:S03]  /*7820*/  UMOV UR4, 0xffffffff ;  /* 0xffffffff00047882 */ /* 0x000fc60000000000 */
[----:B------:R-:W-:Y:S05]  /*7830*/  BRA.DIV UR4, `(.L_x_161) ;  /* 0x0000000e04e47947 */ /* 0x000fea000b800000 */
[----:B------:R-:W-:-:S13]  /*7840*/  ELECT P6, URZ, PT ;  /* 0x00000000003f782f */ /* 0x000fda00038c0000 */
.L_x_185:
[----:B------:R-:W0:Y:S01]  /*7850*/  LDC R4, c[0x0][0x28c] ;  /* 0x0000a300ff047b82 */ /* 0x000e220000000800 */
[----:B------:R-:W-:Y:S01]  /*7860*/  BSSY B1, `(.L_x_162) ;  /* 0x0000037000017945 */ /* 0x000fe20003800000 */
[----:B0-----:R-:W-:-:S13]  /*7870*/  ISETP.LT.OR P6, PT, R4, 0x1, !P6 ;  /* 0x000000010400780c */ /* 0x001fda00077c1670 */
[----:B------:R-:W-:Y:S05]  /*7880*/  @P6 BRA `(.L_x_163) ;  /* 0x0000000000d06947 */ /* 0x000fea0003800000 */
[----:B------:R-:W-:Y:S02]  /*7890*/  IMAD.SHL.U32 R15, R9, 0x40, RZ ;  /* 0x00000040090f7824 */ /* 0x000fe400078e00ff */
[----:B------:R-:W-:Y:S02]  /*78a0*/  IMAD.SHL.U32 R18, R7, 0x100, RZ ;  /* 0x0000010007127824 */ /* 0x000fe400078e00ff */
[----:B------:R-:W-:Y:S02]  /*78b0*/  IMAD.MOV.U32 R20, RZ, RZ, RZ ;  /* 0x000000ffff147224 */ /* 0x000fe400078e00ff */
[----:B------:R-:W-:Y:S02]  /*78c0*/  IMAD.MOV.U32 R4, RZ, RZ, R10 ;  /* 0x000000ffff047224 */ /* 0x000fe400078e000a */
[----:B------:R-:W-:Y:S02]  /*78d0*/  IMAD.MOV.U32 R5, RZ, RZ, R0 ;  /* 0x000000ffff057224 */ /* 0x000fe400078e0000 */
[----:B------:R-:W-:-:S07]  /*78e0*/  IMAD.MOV.U32 R6, RZ, RZ, R12 ;  /* 0x000000ffff067224 */ /* 0x000fce00078e000c */
.L_x_167:
[----:B------:R-:W0:Y:S01]  /*78f0*/  S2R R14, SR_CgaCtaId ;  /* 0x00000000000e7919 */ /* 0x000e220000008800 */
[----:B------:R-:W-:Y:S01]  /*7900*/  MOV R7, 0x400 ;  /* 0x0000040000077802 */ /* 0x000fe20000000f00 */
[----:B------:R-:W1:Y:S03]  /*7910*/  @!P2 LDC R9, c[0x0][0x500] ;  /* 0x00014000ff09ab82 */ /* 0x000e660000000800 */
[----:B0-----:R-:W-:Y:S02]  /*7920*/  LEA R21, R14, R7, 0x18 ;  /* 0x000000070e157211 */ /* 0x001fe400078ec0ff */
[----:B------:R-:W-:-:S03]  /*7930*/  SHF.L.U32 R7, R5, 0x1f, RZ ;  /* 0x0000001f05077819 */ /* 0x000fc600000006ff */
[----:B------:R-:W-:-:S04]  /*7940*/  IMAD R14, R6, 0x8, R21 ;  /* 0x00000008060e7824 */ /* 0x000fc800078e0215 */
[----:B------:R-:W0:Y:S02]  /*7950*/  SYNCS.PHASECHK.TRANS64.TRYWAIT P1, [R14+URZ+0x30], R7 ;  /* 0x000030070e0075a7 */ /* 0x000e24000802017f */
[----:B01----:R-:W-:Y:S05]  /*7960*/  @!P1 BRA `(.L_x_164) ;  /* 0x0000000c00b89947 */ /* 0x003fea0003800000 */
.L_x_186:
[----:B0-----:R-:W-:Y:S01]  /*7970*/  PRMT R7, R11, 0x9910, RZ ;  /* 0x000099100b077816 */ /* 0x001fe200000000ff */
[----:B------:R0:W-:Y:S03]  /*7980*/  @!P2 SYNCS.ARRIVE.TRANS64 RZ, [R14+URZ], R9 ;  /* 0x000000090effa9a7 */ /* 0x0001e6000800003f */
[----:B------:R-:W-:-:S13]  /*7990*/  ISETP.NE.AND P1, PT, R7, 0x2, PT ;  /* 0x000000020700780c */ /* 0x000fda0003f25270 */
[----:B0-----:R-:W-:Y:S05]  /*79a0*/  @P1 BRA `(.L_x_165) ;  /* 0x0000000000041947 */ /* 0x001fea0003800000 */
[----:B------:R-:W-:Y:S01]  /*79b0*/  BPT.TRAP 0x1 ;  /* 0x000000040000795c */ /* 0x000fe20000300000 */
.L_x_165:
[----:B------:R-:W-:Y:S05]  /*79c0*/  @P0 BRA `(.L_x_166) ;  /* 0x0000000000040947 */ /* 0x000fea0003800000 */
[----:B------:R-:W-:Y:S01]  /*79d0*/  BPT.TRAP 0x1 ;  /* 0x000000040000795c */ /* 0x000fe20000300000 */
.L_x_166:
[--C-:B------:R-:W-:Y:S01]  /*79e0*/  IMAD R7, R6, 0x8000, R21.reuse ;  /* 0x0000800006077824 */ /* 0x100fe200078e0215 */
[----:B------:R-:W-:Y:S01]  /*79f0*/  R2UR UR9, R14 ;  /* 0x000000000e0972ca */ /* 0x000fe200000e0000 */
[----:B------:R-:W-:Y:S01]  /*7a00*/  IMAD R21, R6, 0x2000, R21 ;  /* 0x0000200006157824 */ /* 0x000fe200078e0215 */
[----:B------:R-:W-:Y:S01]  /*7a10*/  UIADD3 UR4, UP0, UR22, 0xf0, URZ ;  /* 0x000000f016047890 */ /* 0x000fe2000ff1e03f */
[----:B------:R-:W-:Y:S01]  /*7a20*/  VIADD R4, R4, 0xffffffff ;  /* 0xffffffff04047836 */ /* 0x000fe20000000000 */
[----:B------:R-:W-:Y:S01]  /*7a30*/  R2UR UR5, R7 ;  /* 0x00000000070572ca */ /* 0x000fe200000e0000 */
[----:B------:R-:W-:Y:S01]  /*7a40*/  UIADD3 UR24, UP1, UR22, 0x1f0, URZ ;  /* 0x000001f016187890 */ /* 0x000fe2000ff3e03f */
[----:B------:R-:W-:Y:S01]  /*7a50*/  R2UR UR8, R21 ;  /* 0x00000000150872ca */ /* 0x000fe200000e0000 */
[----:B------:R-:W-:Y:S01]  /*7a60*/  VIADD R6, R6, 0x1 ;  /* 0x0000000106067836 */ /* 0x000fe20000000000 */
[----:B------:R-:W-:Y:S01]  /*7a70*/  R2UR UR11, R18 ;  /* 0x00000000120b72ca */ /* 0x000fe200000e0000 */
[----:B------:R-:W-:Y:S01]  /*7a80*/  UIADD3.X UR25, URZ, UR23, URZ, UP1, !UPT ;  /* 0x000000173f197290 */ /* 0x000fe20008ffe43f */
[----:B------:R-:W-:Y:S01]  /*7a90*/  R2UR UR10, R20 ;  /* 0x00000000140a72ca */ /* 0x000fe200000e0000 */
[----:B------:R-:W-:Y:S01]  /*7aa0*/  UMOV UR6, 0x0 ;  /* 0x0000000000067882 */ /* 0x000fe20000000000 */
[----:B------:R-:W-:Y:S01]  /*7ab0*/  R2UR UR12, R8 ;  /* 0x00000000080c72ca */ /* 0x000fe200000e0000 */
[----:B------:R-:W-:Y:S01]  /*7ac0*/  UMOV UR7, 0x10000000 ;  /* 0x1000000000077882 */ /* 0x000fe20000000000 */
[----:B------:R-:W-:Y:S01]  /*7ad0*/  R2UR UR19, R15 ;  /* 0x000000000f1372ca */ /* 0x000fe200000e0000 */
[----:B------:R-:W-:Y:S01]  /*7ae0*/  VIADD R20, R20, 0x20 ;  /* 0x0000002014147836 */ /* 0x000fe20000000000 */
[----:B------:R-:W-:Y:S01]  /*7af0*/  ISETP.GT.AND P3, PT, R4, 0x1, PT ;  /* 0x000000010400780c */ /* 0x000fe20003f64270 */
[----:B------:R-:W-:Y:S01]  /*7b00*/  UIADD3 UR14, UR5, 0x180, URZ ;  /* 0x00000180050e7890 */ /* 0x000fe2000fffe03f */
[----:B------:R-:W-:Y:S01]  /*7b10*/  ISETP.NE.AND P1, PT, R6, 0x6, PT ;  /* 0x000000060600780c */ /* 0x000fe20003f25270 */
[----:B------:R-:W-:-:S02]  /*7b20*/  UIADD3.X UR5, URZ, UR23, URZ, UP0, !UPT ;  /* 0x000000173f057290 */ /* 0x000fc400087fe43f */
[----:B------:R-:W-:Y:S01]  /*7b30*/  UIADD3 UR15, UR8, 0x30180, URZ ;  /* 0x00030180080f7890 */ /* 0x000fe2000fffe03f */
[----:B------:R-:W-:Y:S02]  /*7b40*/  SEL R14, RZ, 0x1, P1 ;  /* 0x00000001ff0e7807 */ /* 0x000fe40000800000 */
[----:B------:R-:W-:Y:S01]  /*7b50*/  UMOV UR8, UR14 ;  /* 0x0000000e00087c82 */ /* 0x000fe20008000000 */
[----:B------:R-:W-:Y:S02]  /*7b60*/  SEL R6, R6, RZ, P1 ;  /* 0x000000ff06067207 */ /* 0x000fe40000800000 */
[----:B------:R-:W-:Y:S01]  /*7b70*/  LOP3.LUT R5, R5, R14, RZ, 0x3c, !PT ;  /* 0x0000000e05057212 */ /* 0x000fe200078e3cff */
[----:B------:R0:W-:Y:S02]  /*7b80*/  UTMALDG.3D [UR8], [UR4], desc[UR6] ;  /* 0x00000608040075b4 */ /* 0x0001e40008011000 */
[----:B0-----:R-:W-:Y:S01]  /*7b90*/  UMOV UR8, UR15 ;  /* 0x0000000f00087c82 */ /* 0x001fe20008000000 */
[----:B------:R-:W-:-:S02]  /*7ba0*/  UMOV UR11, UR19 ;  /* 0x00000013000b7c82 */ /* 0x000fc40008000000 */
[----:B------:R0:W-:Y:S02]  /*7bb0*/  UTMALDG.3D [UR8], [UR24], desc[UR6] ;  /* 0x00000608180075b4 */ /* 0x0001e40008011000 */
[----:B0-----:R-:W-:Y:S05]  /*7bc0*/  @P3 BRA `(.L_x_167) ;  /* 0xfffffffc00483947 */ /* 0x001fea000383ffff */
.L_x_163:
[----:B------:R-:W-:Y:S05]  /*7bd0*/  BSYNC B1 ;  /* 0x0000000000017941 */ /* 0x000fea0003800000 */
.L_x_162:
[----:B------:R-:W-:Y:S01]  /*7be0*/  LOP3.LUT P3, RZ, R13, 0xff, RZ, 0xc0, !PT ;  /* 0x000000ff0dff7812 */ /* 0x000fe2000786c0ff */
[----:B------:R-:W-:Y:S01]  /*7bf0*/  IMAD.IADD R12, R3, 0x1, R12 ;  /* 0x00000001030c7824 */ /* 0x000fe200078e020c */
[----:B------:R-:W-:Y:S01]  /*7c00*/  IADD3 R16, P4, R16, UR20, RZ ;  /* 0x0000001410107c10 */ /* 0x000fe2000ff9e0ff */
[----:B------:R-:W-:Y:S01]  /*7c10*/  ULDC.64 UR4, c[0x0][0x650] ;  /* 0x0001940000047ab9 */ /* 0x000fe20000000a00 */
[----:B------:R-:W-:Y:S01]  /*7c20*/  BSSY B1, `(.L_x_168) ;  /* 0x000006a000017945 */ /* 0x000fe20003800000 */
[----:B------:R-:W-:Y:S01]  /*7c30*/  IMAD.MOV.U32 R9, RZ, RZ, -0x1 ;  /* 0xffffffffff097424 */ /* 0x000fe200078e00ff */
[----:B------:R-:W-:Y:S01]  /*7c40*/  ISETP.GT.U32.AND P1, PT, R12, 0x5, PT ;  /* 0x000000050c00780c */ /* 0x000fe20003f24070 */
[----:B------:R-:W-:Y:S01]  /*7c50*/  IMAD.MOV.U32 R8, RZ, RZ, -0x1 ;  /* 0xffffffffff087424 */ /* 0x000fe200078e00ff */
[----:B------:R-:W-:Y:S02]  /*7c60*/  IADD3.X R17, R17, UR13, RZ, P4, !PT ;  /* 0x0000000d11117c10 */ /* 0x000fe4000a7fe4ff */
[----:B------:R-:W-:-:S02]  /*7c70*/  ISETP.LT.U32.AND P1, PT, R3, 0x6, P1 ;  /* 0x000000060300780c */ /* 0x000fc40000f21070 */
[----:B------:R-:W-:Y:S01]  /*7c80*/  PRMT R13, RZ, 0x7610, R13 ;  /* 0x00007610ff0d7816 */ /* 0x000fe2000000000d */
[----:B------:R-:W0:Y:S01]  /*7c90*/  @P3 S2R R5, SR_CgaCtaId ;  /* 0x0000000000053919 */ /* 0x000e220000008800 */
[----:B------:R-:W-:-:S04]  /*7ca0*/  @P3 MOV R4, 0x400 ;  /* 0x0000040000043802 */ /* 0x000fc80000000f00 */
[----:B0-----:R-:W-:Y:S01]  /*7cb0*/  @P3 LEA R6, R5, R4, 0x18 ;  /* 0x0000000405063211 */ /* 0x001fe200078ec0ff */
[----:B------:R-:W-:-:S03]  /*7cc0*/  IMAD.WIDE.U32 R4, R12, -0x55555555, RZ ;  /* 0xaaaaaaab0c047825 */ /* 0x000fc600078e00ff */
[----:B------:R0:W-:Y:S01]  /*7cd0*/  @P3 SYNCS.ARRIVE.TRANS64.A1T0 RZ, [R6+URZ+0x78], RZ ;  /* 0x000078ff06ff39a7 */ /* 0x0001e2000810003f */
[----:B------:R-:W-:Y:S02]  /*7ce0*/  ISETP.GE.U32.AND P3, PT, R3, 0x6, PT ;  /* 0x000000060300780c */ /* 0x000fe40003f66070 */
[----:B------:R-:W-:Y:S02]  /*7cf0*/  SHF.R.U32.HI R7, RZ, 0x2, R5 ;  /* 0x00000002ff077819 */ /* 0x000fe40000011605 */
[----:B------:R-:W-:Y:S02]  /*7d00*/  SEL R5, RZ, 0x1, !P1 ;  /* 0x00000001ff057807 */ /* 0x000fe40004800000 */
[----:B------:R-:W-:Y:S01]  /*7d10*/  ISETP.GE.U32.AND P1, PT, R16, UR4, PT ;  /* 0x0000000410007c0c */ /* 0x000fe2000bf26070 */
[----:B------:R-:W-:Y:S01]  /*7d20*/  IMAD R12, R7, -0x6, R12 ;  /* 0xfffffffa070c7824 */ /* 0x000fe200078e020c */
[----:B------:R-:W-:Y:S02]  /*7d30*/  LOP3.LUT R0, R0, R5, RZ, 0x3c, !PT ;  /* 0x0000000500007212 */ /* 0x000fe400078e3cff */
[----:B------:R-:W-:-:S02]  /*7d40*/  ISETP.GE.U32.AND.EX P1, PT, R17, UR5, PT, P1 ;  /* 0x0000000511007c0c */ /* 0x000fc4000bf26110 */
[----:B------:R-:W-:Y:S02]  /*7d50*/  PRMT R4, RZ, 0x7610, R4 ;  /* 0x00007610ff047816 */ /* 0x000fe40000000004 */
[----:B------:R-:W-:Y:S01]  /*7d60*/  @P3 LOP3.LUT R0, R0, 0x1, R7, 0x78, !PT ;  /* 0x0000000100003812 */ /* 0x000fe200078e7807 */
[----:B------:R-:W-:-:S08]  /*7d70*/  IMAD.MOV.U32 R7, RZ, RZ, -0x1 ;  /* 0xffffffffff077424 */ /* 0x000fd000078e00ff */
[----:B0-----:R-:W-:Y:S05]  /*7d80*/  @P1 BRA `(.L_x_169) ;  /* 0x00000004004c1947 */ /* 0x001fea0003800000 */
[----:B------:R-:W-:Y:S01]  /*7d90*/  ULDC.64 UR4, c[0x0][0x628] ;  /* 0x00018a0000047ab9 */ /* 0x000fe20000000a00 */
[----:B------:R-:W0:Y:S01]  /*7da0*/  S2R R15, SR_CTAID.X ;  /* 0x00000000000f7919 */ /* 0x000e220000002500 */
[----:B------:R-:W-:Y:S01]  /*7db0*/  ISETP.NE.U32.AND P1, PT, RZ, UR4, PT ;  /* 0x00000004ff007c0c */ /* 0x000fe2000bf25070 */
[----:B------:R-:W-:Y:S01]  /*7dc0*/  ULDC UR7, c[0x0][0x630] ;  /* 0x00018c0000077ab9 */ /* 0x000fe20000000800 */
[----:B------:R-:W-:Y:S01]  /*7dd0*/  IMAD.MOV.U32 R4, RZ, RZ, R16 ;  /* 0x000000ffff047224 */ /* 0x000fe200078e0010 */
[----:B------:R-:W1:Y:S01]  /*7de0*/  S2R R14, SR_CTAID.Y ;  /* 0x00000000000e7919 */ /* 0x000e620000002600 */
[----:B------:R-:W-:Y:S01]  /*7df0*/  ISETP.NE.AND.EX P1, PT, RZ, UR5, PT, P1 ;  /* 0x00000005ff007c0c */ /* 0x000fe2000bf25310 */
[----:B------:R-:W-:-:S12]  /*7e00*/  IMAD.MOV.U32 R5, RZ, RZ, R17 ;  /* 0x000000ffff057224 */ /* 0x000fd800078e0011 */
[----:B------:R-:W-:Y:S05]  /*7e10*/  @!P1 BRA `(.L_x_170) ;  /* 0x0000000000289947 */ /* 0x000fea0003800000 */
[----:B------:R-:W-:Y:S02]  /*7e20*/  ULDC UR6, c[0x0][0x634] ;  /* 0x00018d0000067ab9 */ /* 0x000fe40000000800 */
[----:B------:R-:W-:-:S05]  /*7e30*/  IADD3 R9, P1, R16, UR6, RZ ;  /* 0x0000000610097c10 */ /* 0x000fca000ff3e0ff */
[----:B------:R-:W-:-:S04]  /*7e40*/  IMAD.X R21, RZ, RZ, R17, P1 ;  /* 0x000000ffff157224 */ /* 0x000fc800008e0611 */
[----:B------:R-:W-:-:S04]  /*7e50*/  IMAD.WIDE.U32 R6, R21, UR4, RZ ;  /* 0x0000000415067c25 */ /* 0x000fc8000f8e00ff */
[----:B------:R-:W-:-:S04]  /*7e60*/  IMAD.WIDE.U32 R6, P1, R9, UR5, R6 ;  /* 0x0000000509067c25 */ /* 0x000fc8000f820006 */
[----:B------:R-:W-:-:S04]  /*7e70*/  IMAD.WIDE.U32 R8, R9, UR4, RZ ;  /* 0x0000000409087c25 */ /* 0x000fc8000f8e00ff */
[----:B------:R-:W-:Y:S01]  /*7e80*/  IMAD.X R5, RZ, RZ, RZ, P1 ;  /* 0x000000ffff057224 */ /* 0x000fe200008e06ff */
[----:B------:R-:W-:Y:S01]  /*7e90*/  IADD3 RZ, P1, R9, R6, RZ ;  /* 0x0000000609ff7210 */ /* 0x000fe20007f3e0ff */
[----:B------:R-:W-:-:S04]  /*7ea0*/  IMAD.MOV.U32 R4, RZ, RZ, R7 ;  /* 0x000000ffff047224 */ /* 0x000fc800078e0007 */
[----:B------:R-:W-:-:S08]  /*7eb0*/  IMAD.WIDE.U32.X R4, R21, UR5, R4, P1 ;  /* 0x0000000515047c25 */ /* 0x000fd000088e0404 */
.L_x_170:
[--C-:B------:R-:W-:Y:S01]  /*7ec0*/  SHF.R.U64 R8, R4, UR7, R5.reuse ;  /* 0x0000000704087c19 */ /* 0x100fe20008001205 */
[----:B------:R-:W-:Y:S01]  /*7ed0*/  ULDC.64 UR4, c[0x0][0x620] ;  /* 0x0001880000047ab9 */ /* 0x000fe20000000a00 */
[----:B------:R-:W-:Y:S01]  /*7ee0*/  SHF.R.U32.HI R4, RZ, UR7, R5 ;  /* 0x00000007ff047c19 */ /* 0x000fe20008011605 */
[----:B------:R-:W2:Y:S01]  /*7ef0*/  LDC R24, c[0x0][0x144] ;  /* 0x00005100ff187b82 */ /* 0x000ea20000000800 */
[----:B------:R-:W-:Y:S01]  /*7f00*/  IADD3 R7, P1, RZ, -R8, RZ ;  /* 0x80000008ff077210 */ /* 0x000fe20007f3e0ff */
[----:B------:R-:W-:Y:S01]  /*7f10*/  ULDC.64 UR8, c[0x0][0x640] ;  /* 0x0001900000087ab9 */ /* 0x000fe20000000a00 */
[----:B0-----:R-:W-:Y:S01]  /*7f20*/  I2FP.F32.U32 R9, R15 ;  /* 0x0000000f00097245 */ /* 0x001fe20000201000 */
[----:B------:R-:W-:Y:S02]  /*7f30*/  ULDC UR6, c[0x0][0x608] ;  /* 0x0001820000067ab9 */ /* 0x000fe40000000800 */
[----:B------:R-:W-:Y:S01]  /*7f40*/  IMAD.X R4, RZ, RZ, ~R4, P1 ;  /* 0x000000ffff047224 */ /* 0x000fe200008e0e04 */
[----:B------:R-:W-:Y:S01]  /*7f50*/  ISETP.NE.U32.AND P1, PT, RZ, UR8, PT ;  /* 0x00000008ff007c0c */ /* 0x000fe2000bf25070 */
[----:B------:R-:W0:Y:S02]  /*7f60*/  LDC R21, c[0x0][0x148] ;  /* 0x00005200ff157b82 */ /* 0x000e240000000800 */
[----:B------:R-:W-:Y:S01]  /*7f70*/  IMAD R6, R4, UR4, RZ ;  /* 0x0000000404067c24 */ /* 0x000fe2000f8e02ff */
[----:B------:R-:W-:Y:S01]  /*7f80*/  ISETP.NE.AND.EX P1, PT, RZ, UR9, PT, P1 ;  /* 0x00000009ff007c0c */ /* 0x000fe2000bf25310 */
[----:B------:R-:W-:Y:S01]  /*7f90*/  IMAD.WIDE.U32 R4, R7, UR4, R16 ;  /* 0x0000000407047c25 */ /* 0x000fe2000f8e0010 */
[----:B------:R-:W-:-:S03]  /*7fa0*/  ULDC UR4, c[0x0][0x150] ;  /* 0x0000540000047ab9 */ /* 0x000fc60000000800 */
[----:B------:R-:W-:Y:S02]  /*7fb0*/  IMAD R7, R7, UR5, R6 ;  /* 0x0000000507077c24 */ /* 0x000fe4000f8e0206 */
[----:B------:R-:W-:Y:S01]  /*7fc0*/  FMUL R6, R9, UR4 ;  /* 0x0000000409067c20 */ /* 0x000fe20008400000 */
[----:B------:R-:W-:Y:S01]  /*7fd0*/  ULDC UR4, c[0x0][0x618] ;  /* 0x0001860000047ab9 */ /* 0x000fe20000000800 */
[----:B------:R-:W-:Y:S01]  /*7fe0*/  ULDC UR5, c[0x0][0x154] ;  /* 0x0000550000057ab9 */ /* 0x000fe20000000800 */
[----:B------:R-:W-:-:S03]  /*7ff0*/  IMAD.IADD R5, R5, 0x1, R7 ;  /* 0x0000000105057824 */ /* 0x000fc600078e0207 */
[----:B------:R-:W3:Y:S02]  /*8000*/  F2I.U32.TRUNC.NTZ R6, R6 ;  /* 0x0000000600067305 */ /* 0x000ee4000020f000 */
[----:B------:R-:W-:Y:S02]  /*8010*/  SHF.R.U64 R9, R4, UR4, R5 ;  /* 0x0000000404097c19 */ /* 0x000fe40008001205 */
[----:B-1----:R-:W-:-:S05]  /*8020*/  I2FP.F32.U32 R4, R14 ;  /* 0x0000000e00047245 */ /* 0x002fca0000201000 */
[----:B------:R-:W-:Y:S01]  /*8030*/  FMUL R22, R4, UR5 ;  /* 0x0000000504167c20 */ /* 0x000fe20008400000 */
[----:B------:R-:W-:Y:S01]  /*8040*/  SHF.R.U32.HI R4, RZ, UR4, R5 ;  /* 0x00000004ff047c19 */ /* 0x000fe20008011605 */
[----:B------:R-:W-:-:S03]  /*8050*/  ULDC UR4, c[0x0][0x658] ;  /* 0x0001960000047ab9 */ /* 0x000fc60000000800 */
[--C-:B------:R-:W-:Y:S01]  /*8060*/  SHF.R.U64 R20, R9, UR6, R4.reuse ;  /* 0x0000000609147c19 */ /* 0x100fe20008001204 */
[----:B------:R-:W1:Y:S01]  /*8070*/  F2I.U32.TRUNC.NTZ R22, R22 ;  /* 0x0000001600167305 */ /* 0x000e62000020f000 */
[----:B------:R-:W-:Y:S01]  /*8080*/  SHF.R.U32.HI R5, RZ, UR6, R4 ;  /* 0x00000006ff057c19 */ /* 0x000fe20008011604 */
[----:B---3--:R-:W-:-:S03]  /*8090*/  IMAD.MOV R6, RZ, RZ, -R6 ;  /* 0x000000ffff067224 */ /* 0x008fc600078e0a06 */
[----:B------:R-:W-:Y:S01]  /*80a0*/  SHF.R.U64 R18, R20, UR4, R5 ;  /* 0x0000000414127c19 */ /* 0x000fe20008001205 */
[----:B--2---:R-:W-:Y:S01]  /*80b0*/  IMAD R15, R24, R6, R15 ;  /* 0x00000006180f7224 */ /* 0x004fe200078e020f */
[----:B------:R-:W-:-:S03]  /*80c0*/  SHF.R.U32.HI R23, RZ, UR4, R5 ;  /* 0x00000004ff177c19 */ /* 0x000fc60008011605 */
[----:B------:R-:W-:Y:S02]  /*80d0*/  IMAD.MOV.U32 R4, RZ, RZ, R18 ;  /* 0x000000ffff047224 */ /* 0x000fe400078e0012 */
[----:B------:R-:W-:Y:S01]  /*80e0*/  IMAD.MOV.U32 R5, RZ, RZ, R23 ;  /* 0x000000ffff057224 */ /* 0x000fe200078e0017 */
[----:B-1----:R-:W-:Y:S06]  /*80f0*/  @!P1 BRA `(.L_x_171) ;  /* 0x0000000000289947 */ /* 0x002fec0003800000 */
[----:B------:R-:W-:Y:S02]  /*8100*/  ULDC UR4, c[0x0][0x64c] ;  /* 0x0001930000047ab9 */ /* 0x000fe40000000800 */
[----:B------:R-:W-:-:S05]  /*8110*/  IADD3 R5, P1, R18, UR4, RZ ;  /* 0x0000000412057c10 */ /* 0x000fca000ff3e0ff */
[----:B------:R-:W-:-:S04]  /*8120*/  IMAD.X R23, RZ, RZ, R23, P1 ;  /* 0x000000ffff177224 */ /* 0x000fc800008e0617 */
[----:B------:R-:W-:-:S04]  /*8130*/  IMAD.WIDE.U32 R6, R23, UR8, RZ ;  /* 0x0000000817067c25 */ /* 0x000fc8000f8e00ff */
[----:B------:R-:W-:-:S04]  /*8140*/  IMAD.WIDE.U32 R6, P1, R5, UR9, R6 ;  /* 0x0000000905067c25 */ /* 0x000fc8000f820006 */
[----:B------:R-:W-:-:S04]  /*8150*/  IMAD.WIDE.U32 R4, R5, UR8, RZ ;  /* 0x0000000805047c25 */ /* 0x000fc8000f8e00ff */
[----:B------:R-:W-:Y:S01]  /*8160*/  IMAD.MOV.U32 R4, RZ, RZ, R7 ;  /* 0x000000ffff047224 */ /* 0x000fe200078e0007 */
[----:B------:R-:W-:Y:S01]  /*8170*/  IADD3 RZ, P3, R5, R6, RZ ;  /* 0x0000000605ff7210 */ /* 0x000fe20007f7e0ff */
[----:B------:R-:W-:-:S04]  /*8180*/  IMAD.X R5, RZ, RZ, RZ, P1 ;  /* 0x000000ffff057224 */ /* 0x000fc800008e06ff */
[----:B------:R-:W-:-:S08]  /*8190*/  IMAD.WIDE.U32.X R4, R23, UR9, R4, P3 ;  /* 0x0000000917047c25 */ /* 0x000fd000098e0404 */
.L_x_171:
[----:B------:R-:W-:Y:S01]  /*81a0*/  ISETP.NE.AND P1, PT, R2, 0x1, PT ;  /* 0x000000010200780c */ /* 0x000fe20003f25270 */
[----:B------:R-:W-:Y:S01]  /*81b0*/  ULDC UR4, c[0x0][0x648] ;  /* 0x0001920000047ab9 */ /* 0x000fe20000000800 */
[----:B------:R-:W-:Y:S01]  /*81c0*/  LOP3.LUT R20, R20, UR17, RZ, 0xc0, !PT ;  /* 0x0000001114147c12 */ /* 0x000fe2000f8ec0ff */
[----:B------:R-:W-:Y:S01]  /*81d0*/  IMAD.MOV R22, RZ, RZ, -R22 ;  /* 0x000000ffff167224 */ /* 0x000fe200078e0a16 */
[----:B------:R-:W-:Y:S01]  /*81e0*/  SHF.R.U64 R5, R4, UR4, R5 ;  /* 0x0000000404057c19 */ /* 0x000fe20008001205 */
[----:B------:R-:W-:Y:S01]  /*81f0*/  ULDC UR4, c[0x0][0x638] ;  /* 0x00018e0000047ab9 */ /* 0x000fe20000000800 */
[----:B------:R-:W-:Y:S01]  /*8200*/  LOP3.LUT R9, R9, UR16, RZ, 0xc0, !PT ;  /* 0x0000001009097c12 */ /* 0x000fe2000f8ec0ff */
[----:B------:R-:W-:Y:S01]  /*8210*/  ULDC UR5, c[0x0][0x610] ;  /* 0x0001840000057ab9 */ /* 0x000fe20000000800 */
[----:B------:R-:W-:Y:S02]  /*8220*/  IMAD.MOV.U32 R4, RZ, RZ, 0x1 ;  /* 0x00000001ff047424 */ /* 0x000fe400078e00ff */
[----:B------:R-:W-:-:S02]  /*8230*/  IMAD.MOV R7, RZ, RZ, -R5 ;  /* 0x000000ffff077224 */ /* 0x000fc400078e0a05 */
[----:B------:R-:W-:Y:S02]  /*8240*/  IMAD R20, R5, UR18, R20 ;  /* 0x0000001205147c24 */ /* 0x000fe4000f8e0214 */
[----:B0-----:R-:W-:Y:S02]  /*8250*/  @P1 IMAD R15, R21, R22, R14 ;  /* 0x00000016150f1224 */ /* 0x001fe400078e020e */
[----:B------:R-:W-:Y:S01]  /*8260*/  IMAD R18, R7, UR4, R18 ;  /* 0x0000000407127c24 */ /* 0x000fe2000f8e0212 */
[----:B------:R-:W-:Y:S01]  /*8270*/  ULDC UR4, c[0x0][0x600] ;  /* 0x0001800000047ab9 */ /* 0x000fe20000000800 */
[----:B------:R-:W-:Y:S02]  /*8280*/  IMAD R15, R20, UR5, R15 ;  /* 0x00000005140f7c24 */ /* 0x000fe4000f8e020f */
[----:B------:R-:W-:-:S05]  /*8290*/  IMAD R18, R18, UR4, R9 ;  /* 0x0000000412127c24 */ /* 0x000fca000f8e0209 */
[----:B------:R-:W-:Y:S02]  /*82a0*/  SEL R9, R18, R15, !P1 ;  /* 0x0000000f12097207 */ /* 0x000fe40004800000 */
[----:B------:R-:W-:-:S07]  /*82b0*/  SEL R7, R15, R18, !P1 ;  /* 0x000000120f077207 */ /* 0x000fce0004800000 */
.L_x_169:
[----:B------:R-:W-:Y:S05]  /*82c0*/  BSYNC B1 ;  /* 0x0000000000017941 */ /* 0x000fea0003800000 */
.L_x_168:
[----:B------:R-:W-:-:S13]  /*82d0*/  LOP3.LUT P1, RZ, R4, 0xff, RZ, 0xc0, !PT ;  /* 0x000000ff04ff7812 */ /* 0x000fda000782c0ff */
[----:B------:R-:W-:Y:S05]  /*82e0*/  @P1 BRA `(.L_x_172) ;  /* 0xfffffff4004c1947 */ /* 0x000fea000383ffff */
[----:B------:R-:W-:Y:S05]  /*82f0*/  BSYNC B0 ;  /* 0x0000000000007941 */ /* 0x000fea0003800000 */
.L_x_160:
[----:B------:R-:W-:-:S03]  /*8300*/  UMOV UR4, 0xffffffff ;  /* 0xffffffff00047882 */ /* 0x000fc60000000000 */
[----:B------:R-:W-:Y:S05]  /*8310*/  BRA.DIV UR4, `(.L_x_173) ;  /* 0x0000000604607947 */ /* 0x000fea000b800000 */
[----:B------:R-:W-:-:S13]  /*8320*/  ELECT P6, URZ, PT ;  /* 0x00000000003f782f */ /* 0x000fda00038c0000 */
.L_x_189:
[----:B------:R-:W-:Y:S04]  /*8330*/  BSSY B0, `(.L_x_174) ;  /* 0x000003d000007945 */ /* 0x000fe80003800000 */
[----:B------:R-:W-:Y:S05]  /*8340*/  @!P6 BRA `(.L_x_175) ;  /* 0x0000000000ece947 */ /* 0x000fea0003800000 */
[----:B------:R-:W-:-:S04]  /*8350*/  LOP3.LUT R19, R19, 0x2, RZ, 0xfc, !PT ;  /* 0x0000000213137812 */ /* 0x000fc800078efcff */
[----:B------:R-:W-:-:S13]  /*8360*/  ISETP.NE.AND P0, PT, R19, 0x3, PT ;  /* 0x000000031300780c */ /* 0x000fda0003f05270 */
[----:B------:R-:W-:Y:S05]  /*8370*/  @!P0 BRA `(.L_x_176) ;  /* 0x0000000000048947 */ /* 0x000fea0003800000 */
[----:B------:R-:W-:Y:S01]  /*8380*/  BPT.TRAP 0x1 ;  /* 0x000000040000795c */ /* 0x000fe20000300000 */
.L_x_176:
[----:B------:R-:W0:Y:S01]  /*8390*/  S2R R3, SR_CgaCtaId ;  /* 0x0000000000037919 */ /* 0x000e220000008800 */
[----:B------:R-:W-:-:S04]  /*83a0*/  MOV R2, 0x400 ;  /* 0x0000040000027802 */ /* 0x000fc80000000f00 */
[----:B0-----:R-:W-:Y:S02]  /*83b0*/  LEA R3, R3, R2, 0x18 ;  /* 0x0000000203037211 */ /* 0x001fe400078ec0ff */
[----:B------:R-:W-:-:S03]  /*83c0*/  SHF.L.U32 R2, R0, 0x1f, RZ ;  /* 0x0000001f00027819 */ /* 0x000fc600000006ff */
[----:B------:R-:W-:-:S04]  /*83d0*/  VIADD R3, R3, 0x30 ;  /* 0x0000003003037836 */ /* 0x000fc80000000000 */
[C---:B------:R-:W-:Y:S02]  /*83e0*/  IMAD R7, R12.reuse, 0x8, R3 ;  /* 0x000000080c077824 */ /* 0x040fe400078e0203 */
[----:B------:R-:W-:Y:S02]  /*83f0*/  VIADD R12, R12, 0x1 ;  /* 0x000000010c0c7836 */ /* 0x000fe40000000000 */
[----:B------:R-:W0:Y:S03]  /*8400*/  SYNCS.PHASECHK.TRANS64.TRYWAIT P0, [R7+URZ], R2 ;  /* 0x00000002070075a7 */ /* 0x000e26000800017f */
[----:B------:R-:W-:-:S04]  /*8410*/  ISETP.NE.AND P1, PT, R12, 0x6, PT ;  /* 0x000000060c00780c */ /* 0x000fc80003f25270 */
[----:B------:R-:W-:Y:S02]  /*8420*/  SEL R5, RZ, 0x1, P1 ;  /* 0x00000001ff057807 */ /* 0x000fe40000800000 */
[----:B------:R-:W-:Y:S02]  /*8430*/  SEL R12, R12, RZ, P1 ;  /* 0x000000ff0c0c7207 */ /* 0x000fe40000800000 */
[----:B------:R-:W-:-:S03]  /*8440*/  LOP3.LUT R5, R0, R5, RZ, 0x3c, !PT ;  /* 0x0000000500057212 */ /* 0x000fc600078e3cff */
[----:B------:R-:W-:Y:S01]  /*8450*/  IMAD R9, R12, 0x8, R3 ;  /* 0x000000080c097824 */ /* 0x000fe200078e0203 */
[----:B------:R-:W-:Y:S01]  /*8460*/  SHF.L.U32 R4, R5, 0x1f, RZ ;  /* 0x0000001f05047819 */ /* 0x000fe200000006ff */
[----:B0-----:R-:W-:Y:S06]  /*8470*/  @!P0 BRA `(.L_x_177) ;  /* 0x0000000400288947 */ /* 0x001fec0003800000 */
.L_x_190:
[----:B------:R-:W1:Y:S01]  /*8480*/  SYNCS.PHASECHK.TRANS64.TRYWAIT P0, [R9+URZ], R4 ;  /* 0x00000004090075a7 */ /* 0x000e62000800017f */
[----:B------:R-:W-:-:S05]  /*8490*/  VIADD R0, R12, 0x1 ;  /* 0x000000010c007836 */ /* 0x000fca0000000000 */
[----:B------:R-:W-:-:S04]  /*84a0*/  ISETP.NE.AND P1, PT, R0, 0x6, PT ;  /* 0x000000060000780c */ /* 0x000fc80003f25270 */
[----:B0-----:R-:W-:Y:S02]  /*84b0*/  SEL R2, RZ, 0x1, P1 ;  /* 0x00000001ff027807 */ /* 0x001fe40000800000 */
[----:B------:R-:W-:Y:S02]  /*84c0*/  SEL R0, R0, RZ, P1 ;  /* 0x000000ff00007207 */ /* 0x000fe40000800000 */
[----:B------:R-:W-:-:S03]  /*84d0*/  LOP3.LUT R7, R5, R2, RZ, 0x3c, !PT ;  /* 0x0000000205077212 */ /* 0x000fc600078e3cff */
[----:B------:R-:W-:Y:S01]  /*84e0*/  IMAD R6, R0, 0x8, R3 ;  /* 0x0000000800067824 */ /* 0x000fe200078e0203 */
[----:B------:R-:W-:Y:S01]  /*84f0*/  SHF.L.U32 R5, R7, 0x1f, RZ ;  /* 0x0000001f07057819 */ /* 0x000fe200000006ff */
[----:B-1----:R-:W-:Y:S06]  /*8500*/  @!P0 BRA `(.L_x_178) ;  /* 0x0000000400188947 */ /* 0x002fec0003800000 */
.L_x_191:
[----:B------:R-:W1:Y:S01]  /*8510*/  SYNCS.PHASECHK.TRANS64.TRYWAIT P0, [R6+URZ], R5 ;  /* 0x00000005060075a7 */ /* 0x000e62000800017f */
[----:B------:R-:W-:-:S05]  /*8520*/  VIADD R0, R0, 0x1 ;  /* 0x0000000100007836 */ /* 0x000fca0000000000 */
[----:B------:R-:W-:-:S04]  /*8530*/  ISETP.NE.AND P1, PT, R0, 0x6, PT ;  /* 0x000000060000780c */ /* 0x000fc80003f25270 */
[----:B------:R-:W-:Y:S02]  /*8540*/  SEL R2, RZ, 0x1, P1 ;  /* 0x00000001ff027807 */ /* 0x000fe40000800000 */
[----:B------:R-:W-:Y:S02]  /*8550*/  SEL R0, R0, RZ, P1 ;  /* 0x000000ff00007207 */ /* 0x000fe40000800000 */
[----:B------:R-:W-:-:S03]  /*8560*/  LOP3.LUT R7, R7, R2, RZ, 0x3c, !PT ;  /* 0x0000000207077212 */ /* 0x000fc600078e3cff */
[----:B0-----:R-:W-:Y:S01]  /*8570*/  IMAD R9, R0, 0x8, R3 ;  /* 0x0000000800097824 */ /* 0x001fe200078e0203 */
[----:B------:R-:W-:Y:S01]  /*8580*/  SHF.L.U32 R4, R7, 0x1f, RZ ;  /* 0x0000001f07047819 */ /* 0x000fe200000006ff */
[----:B-1----:R-:W-:Y:S06]  /*8590*/  @!P0 BRA `(.L_x_179) ;  /* 0x0000000400088947 */ /* 0x002fec0003800000 */
.L_x_192:
        /* <DEDUP_REMOVED lines=9> */
.L_x_193:
[----:B------:R-:W1:Y:S01]  /*8630*/  SYNCS.PHASECHK.TRANS64.TRYWAIT P0, [R6+URZ], R5 ;  /* 0x00000005060075a7 */ /* 0x000e62000800017f */
[----:B------:R-:W-:-:S05]  /*8640*/  VIADD R0, R0, 0x1 ;  /* 0x0000000100007836 */ /* 0x000fca0000000000 */
[----:B------:R-:W-:-:S04]  /*8650*/  ISETP.NE.AND P1, PT, R0, 0x6, PT ;  /* 0x000000060000780c */ /* 0x000fc80003f25270 */
[----:B------:R-:W-:Y:S02]  /*8660*/  SEL R2, RZ, 0x1, P1 ;  /* 0x00000001ff027807 */ /* 0x000fe40000800000 */
[----:B------:R-:W-:Y:S02]  /*8670*/  SEL R0, R0, RZ, P1 ;  /* 0x000000ff00007207 */ /* 0x000fe40000800000 */
[----:B------:R-:W-:Y:S01]  /*8680*/  LOP3.LUT R2, R7, R2, RZ, 0x3c, !PT ;  /* 0x0000000207027212 */ /* 0x000fe200078e3cff */
[----:B-1----:R-:W-:Y:S06]  /*8690*/  @!P0 BRA `(.L_x_181) ;  /* 0x0000000000f08947 */ /* 0x002fec0003800000 */
.L_x_194:
[----:B------:R-:W-:Y:S01]  /*86a0*/  IMAD R3, R0, 0x8, R3 ;  /* 0x0000000800037824 */ /* 0x000fe200078e0203 */
[----:B------:R-:W-:-:S07]  /*86b0*/  SHF.L.U32 R0, R2, 0x1f, RZ ;  /* 0x0000001f02007819 */ /* 0x000fce00000006ff */
.L_x_182:
[----:B--2---:R2:W3:Y:S02]  /*86c0*/  SYNCS.PHASECHK.TRANS64.TRYWAIT P0, [R3+URZ], R0 ;  /* 0x00000000030075a7 */ /* 0x0044e4000800017f */
[----:B---3--:R-:W-:Y:S05]  /*86d0*/  @!P0 NANOSLEEP.SYNCS 0x989680 ;  /* 0x009896800000895d */ /* 0x008fea0003900000 */
[----:B------:R-:W3:Y:S02]  /*86e0*/  @!P0 SYNCS.PHASECHK.TRANS64 P0, [R3+URZ], R0 ;  /* 0x00000000030085a7 */ /* 0x000ee4000800007f */
[----:B---3--:R-:W-:Y:S05]  /*86f0*/  @!P0 BRA `(.L_x_182) ;  /* 0xfffffffc00f08947 */ /* 0x008fea000383ffff */
.L_x_175:
[----:B------:R-:W-:Y:S05]  /*8700*/  BSYNC B0 ;  /* 0x0000000000007941 */ /* 0x000fea0003800000 */
.L_x_174:
[----:B------:R-:W-:Y:S05]  /*8710*/  EXIT ;  /* 0x000000000000794d */ /* 0x000fea0003800000 */
.L_x_17:
[----:B---3--:R3:W4:Y:S02]  /*8720*/  SYNCS.PHASECHK.TRANS64.TRYWAIT P1, [R3+URZ], R0 ;  /* 0x00000000030075a7 */ /* 0x008724000802017f */
[----:B----4-:R-:W-:Y:S05]  /*8730*/  @!P1 NANOSLEEP.SYNCS 0x989680 ;  /* 0x009896800000995d */ /* 0x010fea0003900000 */
[----:B------:R-:W4:Y:S02]  /*8740*/  @!P1 SYNCS.PHASECHK.TRANS64 P1, [R3+URZ], R0 ;  /* 0x00000000030095a7 */ /* 0x000f24000802007f */
[----:B----4-:R-:W-:Y:S05]  /*8750*/  @!P1 BRA `(.L_x_17) ;  /* 0xfffffffc00f09947 */ /* 0x010fea000383ffff */
[----:B------:R-:W-:Y:S05]  /*8760*/  BRA `(.L_x_16) ;  /* 0xffffff8800bc7947 */ /* 0x000fea000383ffff */
.L_x_22:
[----:B-1----:R-:W-:-:S04]  /*8770*/  IMAD.U32 R4, RZ, RZ, UR8 ;  /* 0x00000008ff047e24 */ /* 0x002fc8000f8e00ff */
[----:B------:R1:W2:Y:S03]  /*8780*/  SYNCS.PHASECHK.TRANS64.TRYWAIT P1, [R4+URZ], R3 ;  /* 0x00000003040075a7 */ /* 0x0002a6000802017f */
[----:B--2---:R-:W-:Y:S05]  /*8790*/  @!P1 NANOSLEEP.SYNCS 0x989680 ;  /* 0x009896800000995d */ /* 0x004fea0003900000 */
[----:B------:R-:W2:Y:S02]  /*87a0*/  @!P1 SYNCS.PHASECHK.TRANS64 P1, [R4+URZ], R3 ;  /* 0x00000003040095a7 */ /* 0x000ea4000802007f */
[----:B--2---:R-:W-:Y:S05]  /*87b0*/  @!P1 BRA `(.L_x_22) ;  /* 0xfffffffc00ec9947 */ /* 0x004fea000383ffff */
[----:B------:R-:W-:Y:S05]  /*87c0*/  BRA `(.L_x_21) ;  /* 0xffffff8c00fc7947 */ /* 0x000fea000383ffff */
.L_x_161:
[----:B------:R-:W-:Y:S01]  /*87d0*/  BSSY B1, `(.L_x_183) ;  /* 0x0000006000017945 */ /* 0x000fe20003800000 */
[----:B------:R-:W-:-:S07]  /*87e0*/  IMAD.MOV.U32 R15, RZ, RZ, -0x1 ;  /* 0xffffffffff0f7424 */ /* 0x000fce00078e00ff */
[----:B------:R-:W-:Y:S05]  /*87f0*/  WARPSYNC.COLLECTIVE R15, `(.L_x_184) ;  /* 0x000000000f0c7348 */ /* 0x000fea0003c00000 */
[----:B------:R-:W-:Y:S02]  /*8800*/  ELECT P6, UR62, PT ;  /* 0x00000000003e782f */ /* 0x000fe400038c0000 */
[----:B------:R-:W-:Y:S01]  /*8810*/  MOV R14, UR62 ;  /* 0x0000003e000e7c02 */ /* 0x000fe20008000f00 */
[----:B------:R-:W-:Y:S10]  /*8820*/  ENDCOLLECTIVE ;  /* 0x000000000000791b */ /* 0x000ff40003800000 */
.L_x_184:
[----:B------:R-:W-:Y:S05]  /*8830*/  BSYNC B1 ;  /* 0x0000000000017941 */ /* 0x000fea0003800000 */
.L_x_183:
[----:B------:R-:W-:Y:S05]  /*8840*/  BRA `(.L_x_185) ;  /* 0xfffffff000007947 */ /* 0x000fea000383ffff */
.L_x_164:
[----:B0-----:R0:W1:Y:S02]  /*8850*/  SYNCS.PHASECHK.TRANS64.TRYWAIT P1, [R14+URZ+0x30], R7 ;  /* 0x000030070e0075a7 */ /* 0x001064000802017f */
[----:B-1----:R-:W-:Y:S05]  /*8860*/  @!P1 NANOSLEEP.SYNCS 0x989680 ;  /* 0x009896800000995d */ /* 0x002fea0003900000 */
[----:B------:R-:W1:Y:S02]  /*8870*/  @!P1 SYNCS.PHASECHK.TRANS64 P1, [R14+URZ+0x30], R7 ;  /* 0x000030070e0095a7 */ /* 0x000e64000802007f */
[----:B-1----:R-:W-:Y:S05]  /*8880*/  @!P1 BRA `(.L_x_164) ;  /* 0xfffffffc00f09947 */ /* 0x002fea000383ffff */
[----:B------:R-:W-:Y:S05]  /*8890*/  BRA `(.L_x_186) ;  /* 0xfffffff000347947 */ /* 0x000fea000383ffff */
.L_x_173:
[----:B------:R-:W-:Y:S01]  /*88a0*/  BSSY B0, `(.L_x_187) ;  /* 0x0000006000007945 */ /* 0x000fe20003800000 */
[----:B------:R-:W-:-:S07]  /*88b0*/  IMAD.MOV.U32 R15, RZ, RZ, -0x1 ;  /* 0xffffffffff0f7424 */ /* 0x000fce00078e00ff */
[----:B------:R-:W-:Y:S05]  /*88c0*/  WARPSYNC.COLLECTIVE R15, `(.L_x_188) ;  /* 0x000000000f0c7348 */ /* 0x000fea0003c00000 */
[----:B------:R-:W-:Y:S02]  /*88d0*/  ELECT P6, UR62, PT ;  /* 0x00000000003e782f */ /* 0x000fe400038c0000 */
[----:B------:R-:W-:Y:S01]  /*88e0*/  MOV R14, UR62 ;  /* 0x0000003e000e7c02 */ /* 0x000fe20008000f00 */
[----:B------:R-:W-:Y:S10]  /*88f0*/  ENDCOLLECTIVE ;  /* 0x000000000000791b */ /* 0x000ff40003800000 */
.L_x_188:
[----:B------:R-:W-:Y:S05]  /*8900*/  BSYNC B0 ;  /* 0x0000000000007941 */ /* 0x000fea0003800000 */
.L_x_187:
[----:B------:R-:W-:Y:S05]  /*8910*/  BRA `(.L_x_189) ;  /* 0xfffffff800847947 */ /* 0x000fea000383ffff */
.L_x_177:
[----:B0-----:R0:W1:Y:S02]  /*8920*/  SYNCS.PHASECHK.TRANS64.TRYWAIT P0, [R7+URZ], R2 ;  /* 0x00000002070075a7 */ /* 0x001064000800017f */
[----:B-1----:R-:W-:Y:S05]  /*8930*/  @!P0 NANOSLEEP.SYNCS 0x989680 ;  /* 0x009896800000895d */ /* 0x002fea0003900000 */
[----:B------:R-:W1:Y:S02]  /*8940*/  @!P0 SYNCS.PHASECHK.TRANS64 P0, [R7+URZ], R2 ;  /* 0x00000002070085a7 */ /* 0x000e64000800007f */
[----:B-1----:R-:W-:Y:S05]  /*8950*/  @!P0 BRA `(.L_x_177) ;  /* 0xfffffffc00f08947 */ /* 0x002fea000383ffff */
[----:B------:R-:W-:Y:S05]  /*8960*/  BRA `(.L_x_190) ;  /* 0xfffffff800c47947 */ /* 0x000fea000383ffff */
.L_x_178:
[----:B0-----:R0:W1:Y:S02]  /*8970*/  SYNCS.PHASECHK.TRANS64.TRYWAIT P0, [R9+URZ], R4 ;  /* 0x00000004090075a7 */ /* 0x001064000800017f */
[----:B-1----:R-:W-:Y:S05]  /*8980*/  @!P0 NANOSLEEP.SYNCS 0x989680 ;  /* 0x009896800000895d */ /* 0x002fea0003900000 */
[----:B------:R-:W1:Y:S02]  /*8990*/  @!P0 SYNCS.PHASECHK.TRANS64 P0, [R9+URZ], R4 ;  /* 0x00000004090085a7 */ /* 0x000e64000800007f */
[----:B-1----:R-:W-:Y:S05]  /*89a0*/  @!P0 BRA `(.L_x_178) ;  /* 0xfffffffc00f08947 */ /* 0x002fea000383ffff */
[----:B------:R-:W-:Y:S05]  /*89b0*/  BRA `(.L_x_191) ;  /* 0xfffffff800d47947 */ /* 0x000fea000383ffff */
.L_x_179:
[----:B0-----:R0:W1:Y:S02]  /*89c0*/  SYNCS.PHASECHK.TRANS64.TRYWAIT P0, [R6+URZ], R5 ;  /* 0x00000005060075a7 */ /* 0x001064000800017f */
[----:B-1----:R-:W-:Y:S05]  /*89d0*/  @!P0 NANOSLEEP.SYNCS 0x989680 ;  /* 0x009896800000895d */ /* 0x002fea0003900000 */
[----:B------:R-:W1:Y:S02]  /*89e0*/  @!P0 SYNCS.PHASECHK.TRANS64 P0, [R6+URZ], R5 ;  /* 0x00000005060085a7 */ /* 0x000e64000800007f */
[----:B-1----:R-:W-:Y:S05]  /*89f0*/  @!P0 BRA `(.L_x_179) ;  /* 0xfffffffc00f08947 */ /* 0x002fea000383ffff */
[----:B------:R-:W-:Y:S05]  /*8a00*/  BRA `(.L_x_192) ;  /* 0xfffffff800e47947 */ /* 0x000fea000383ffff */
.L_x_180:
[----:B0-----:R0:W1:Y:S02]  /*8a10*/  SYNCS.PHASECHK.TRANS64.TRYWAIT P0, [R9+URZ], R4 ;  /* 0x00000004090075a7 */ /* 0x001064000800017f */
[----:B-1----:R-:W-:Y:S05]  /*8a20*/  @!P0 NANOSLEEP.SYNCS 0x989680 ;  /* 0x009896800000895d */ /* 0x002fea0003900000 */
[----:B------:R-:W1:Y:S02]  /*8a30*/  @!P0 SYNCS.PHASECHK.TRANS64 P0, [R9+URZ], R4 ;  /* 0x00000004090085a7 */ /* 0x000e64000800007f */
[----:B-1----:R-:W-:Y:S05]  /*8a40*/  @!P0 BRA `(.L_x_180) ;  /* 0xfffffffc00f08947 */ /* 0x002fea000383ffff */
[----:B------:R-:W-:Y:S05]  /*8a50*/  BRA `(.L_x_193) ;  /* 0xfffffff800f47947 */ /* 0x000fea000383ffff */
.L_x_181:
[----:B-1----:R1:W2:Y:S02]  /*8a60*/  SYNCS.PHASECHK.TRANS64.TRYWAIT P0, [R6+URZ], R5 ;  /* 0x00000005060075a7 */ /* 0x0022a4000800017f */
[----:B--2---:R-:W-:Y:S05]  /*8a70*/  @!P0 NANOSLEEP.SYNCS 0x989680 ;  /* 0x009896800000895d */ /* 0x004fea0003900000 */
[----:B------:R-:W2:Y:S02]  /*8a80*/  @!P0 SYNCS.PHASECHK.TRANS64 P0, [R6+URZ], R5 ;  /* 0x00000005060085a7 */ /* 0x000ea4000800007f */
[----:B--2---:R-:W-:Y:S05]  /*8a90*/  @!P0 BRA `(.L_x_181) ;  /* 0xfffffffc00f08947 */ /* 0x004fea000383ffff */
[----:B------:R-:W-:Y:S05]  /*8aa0*/  BRA `(.L_x_194) ;  /* 0xfffffff800fc7947 */ /* 0x000fea000383ffff */
.L_x_195:
[----:B------:R-:W-:-:S00]  /*8ab0*/  BRA `(.L_x_195) ;  /* 0xfffffffc00fc7947 */ /* 0x000fc0000383ffff */
[----:B------:R-:W-:-:S00]  /*8ac0*/  NOP ;  /* 0x0000000000007918 */ /* 0x000fc00000000000 */
        /* <DEDUP_REMOVED lines=11> */
.L_x_196:


//--------------------- .nv.global.init           --------------------------
	.section	.nv.global.init,"aw",@progbits
.nv.global.init:
	.type		$str$22,@object
	.size		$str$22,($str$23 - $str$22)
$str$22:
        /*0000*/ 	.byte	0x6b, 0x5f, 0x74, 0x69, 0x6c, 0x65, 0x5f, 0x63, 0x6f, 0x75, 0x6e, 0x74, 0x20, 0x3e, 0x3d, 0x20
        /*0010*/ 	.byte	0x31, 0x00
	.type		$str$23,@object
	.size		$str$23,(__unnamed_1 - $str$23)
$str$23:
        /*0012*/ 	.byte	0x2f, 0x74, 0x6d, 0x70, 0x2f, 0x63, 0x75, 0x74, 0x6c, 0x61, 0x73, 0x73, 0x5f, 0x73, 0x77, 0x65
        /*0022*/ 	.byte	0x65, 0x70, 0x5f, 0x73, 0x72, 0x63, 0x2f, 0x69, 0x6e, 0x63, 0x6c, 0x75, 0x64, 0x65, 0x2f, 0x63
        /*0032*/ 	.byte	0x75, 0x74, 0x6c, 0x61, 0x73, 0x73, 0x2f, 0x67, 0x65, 0x6d, 0x6d, 0x2f, 0x63, 0x6f, 0x6c, 0x6c
        /*0042*/ 	.byte	0x65, 0x63, 0x74, 0x69, 0x76, 0x65, 0x2f, 0x73, 0x6d, 0x39, 0x30, 0x5f, 0x6d, 0x6d, 0x61, 0x5f
        /*0052*/ 	.byte	0x74, 0x6d, 0x61, 0x5f, 0x67, 0x6d, 0x6d, 0x61, 0x5f, 0x73, 0x73, 0x5f, 0x77, 0x61, 0x72, 0x70
        /*0062*/ 	.byte	0x73, 0x70, 0x65, 0x63, 0x69, 0x61, 0x6c, 0x69, 0x7a, 0x65, 0x64, 0x2e, 0x68, 0x70, 0x70, 0x00
	.type		__unnamed_1,@object
	.size		__unnamed_1,(.L_0 - __unnamed_1)
__unnamed_1:
        /*0072*/ 	.byte	0x76, 0x6f, 0x69, 0x64, 0x20, 0x63, 0x75, 0x74, 0x6c, 0x61, 0x73, 0x73, 0x3a, 0x3a, 0x67, 0x65
        /* <DEDUP_REMOVED lines=176> */
        /*0b82*/ 	.byte	0x65, 0x3a, 0x3a, 0x69, 0x64, 0x65, 0x6e, 0x74, 0x69, 0x74, 0x79, 0x5d, 0x00
.L_0:


//--------------------- .nv.shared._ZN7cutlass13device_kernelINS_4gemm6kernel13GemmUniversalIN4cute5tupleIJiiiiEEENS1_10collective13CollectiveMmaINS1_34MainloopSm90TmaGmmaWarpSpecializedILi6ENS5_IJNS4_1CILi1EEESB_SB_EEENS1_35KernelTmaWarpSpecializedCooperativeEEENS5_IJNSA_ILi256EEENSA_ILi64EEENSA_ILi32EEEEEENS_10tfloat32_tENS5_IJlSB_lEEESJ_SK_NS4_8TiledMMAINS4_8MMA_AtomIJNS4_4SM904GMMA29MMA_64x64x8_F32TF32TF32_SS_TNILNSO_7ScaleInE1ELSQ_1EEEEEENS4_6LayoutINS5_IJNSA_ILi2EEESB_SB_EEENS5_IJSB_NSA_ILi0EEESW_EEEEENS5_IJNS4_10UnderscoreESZ_SZ_EEEEENS4_13SM90_TMA_LOADENS4_14ComposedLayoutINS4_7SwizzleILi3ELi4ELi3EEENS4_18smem_ptr_flag_bitsILi32EEENST_INS5_IJNSA_ILi8EEESH_EEENS5_IJSH_SB_EEEEEEEvNS4_8identityES12_S1C_vS1D_EENS_8epilogue10collective6detail29Sm90TmaWarpSpecializedAdapterINS1G_15DefaultEpilogueISJ_SK_SK_NS1F_6thread17LinearCombinationISJ_Li1EffLNS1K_9ScaleType4KindE0ELNS_15FloatRoundStyleE2ESJ_EENS1_15EpilogueDefaultEEEEEvvEEEEvNT_6ParamsE --------------------------
	.section	.nv.shared._ZN7cutlass13device_kernelINS_4gemm6kernel13GemmUniversalIN4cute5tupleIJiiiiEEENS1_10collective13CollectiveMmaINS1_34MainloopSm90TmaGmmaWarpSpecializedILi6ENS5_IJNS4_1CILi1EEESB_SB_EEENS1_35KernelTmaWarpSpecializedCooperativeEEENS5_IJNSA_ILi256EEENSA_ILi64EEENSA_ILi32EEEEEENS_10tfloat32_tENS5_IJlSB_lEEESJ_SK_NS4_8TiledMMAINS4_8MMA_AtomIJNS4_4SM904GMMA29MMA_64x64x8_F32TF32TF32_SS_TNILNSO_7ScaleInE1ELSQ_1EEEEEENS4_6LayoutINS5_IJNSA_ILi2EEESB_SB_EEENS5_IJSB_NSA_ILi0EEESW_EEEEENS5_IJNS4_10UnderscoreESZ_SZ_EEEEENS4_13SM90_TMA_LOADENS4_14ComposedLayoutINS4_7SwizzleILi3ELi4ELi3EEENS4_18smem_ptr_flag_bitsILi32EEENST_INS5_IJNSA_ILi8EEESH_EEENS5_IJSH_SB_EEEEEEEvNS4_8identityES12_S1C_vS1D_EENS_8epilogue10collective6detail29Sm90TmaWarpSpecializedAdapterINS1G_15DefaultEpilogueISJ_SK_SK_NS1F_6thread17LinearCombinationISJ_Li1EffLNS1K_9ScaleType4KindE0ELNS_15FloatRoundStyleE2ESJ_EENS1_15EpilogueDefaultEEEEEvvEEEEvNT_6ParamsE,"aw",@nobits
	.sectionflags	@""
	.align	16
	.zero		1024


//--------------------- .nv.shared.reserved.0     --------------------------
	.section	.nv.shared.reserved.0,"aw",@nobits
	.weak		__nv_reservedSMEM_offset_0_alias
	.size		__nv_reservedSMEM_offset_0_alias, 0, 0
	.other		__nv_reservedSMEM_offset_0_alias,@"STO_CUDA_RESERVED_SHARED STV_DEFAULT"
__nv_reservedSMEM_offset_0_alias:
	.zero		0


//--------------------- .nv.global                --------------------------
	.section	.nv.global,"aw",@nobits
.nv.global:
	.type		_ZN40_INTERNAL_4f875a94_4_k_cu_224470ea_215104cute1_E,@object
	.size		_ZN40_INTERNAL_4f875a94_4_k_cu_224470ea_215104cute1_E,(_ZN40_INTERNAL_4f875a94_4_k_cu_224470ea_215104cuda3std3__45__cpo6cbeginE - _ZN40_INTERNAL_4f875a94_4_k_cu_224470ea_215104cute1_E)
_ZN40_INTERNAL_4f875a94_4_k_cu_224470ea_215104cute1_E:
	.zero		1
	.type		_ZN40_INTERNAL_4f875a94_4_k_cu_224470ea_215104cuda3std3__45__cpo6cbeginE,@object
	.size		_ZN40_INTERNAL_4f875a94_4_k_cu_224470ea_215104cuda3std3__45__cpo6cbeginE,(_ZN40_INTERNAL_4f875a94_4_k_cu_224470ea_215104cuda3std3__48in_placeE - _ZN40_INTERNAL_4f875a94_4_k_cu_224470ea_215104cuda3std3__45__cpo6cbeginE)
_ZN40_INTERNAL_4f875a94_4_k_cu_224470ea_215104cuda3std3__45__cpo6cbeginE:
	.zero		1
	.type		_ZN40_INTERNAL_4f875a94_4_k_cu_224470ea_215104cuda3std3__48in_placeE,@object
	.size		_ZN40_INTERNAL_4f875a94_4_k_cu_224470ea_215104cuda3std3__48in_placeE,(_ZN40_INTERNAL_4f875a94_4_k_cu_224470ea_215104cuda3std6ranges3__45__cpo9iter_moveE - _ZN40_INTERNAL_4f875a94_4_k_cu_224470ea_215104cuda3std3__48in_placeE)
_ZN40_INTERNAL_4f875a94_4_k_cu_224470ea_215104cuda3std3__48in_placeE:
	.zero		1
	.type		_ZN40_INTERNAL_4f875a94_4_k_cu_224470ea_215104cuda3std6ranges3__45__cpo9iter_moveE,@object
	.size		_ZN40_INTERNAL_4f875a94_4_k_cu_224470ea_215104cuda3std6ranges3__45__cpo9iter_moveE,(_ZN40_INTERNAL_4f875a94_4_k_cu_224470ea_215104cuda3std3__45__cpo5beginE - _ZN40_INTERNAL_4f875a94_4_k_cu_224470ea_215104cuda3std6ranges3__45__cpo9iter_moveE)
_ZN40_INTERNAL_4f875a94_4_k_cu_224470ea_215104cuda3std6ranges3__45__cpo9iter_moveE:
	.zero		1
	.type		_ZN40_INTERNAL_4f875a94_4_k_cu_224470ea_215104cuda3std3__45__cpo5beginE,@object
	.size		_ZN40_INTERNAL_4f875a94_4_k_cu_224470ea_215104cuda3std3__45__cpo5beginE,(_ZN40_INTERNAL_4f875a94_4_k_cu_224470ea_215104cuda3std3__442_GLOBAL__N__4f875a94_4_k_cu_224470ea_215106ignoreE - _ZN40_INTERNAL_4f875a94_4_k_cu_224470ea_215104cuda3std3__45__cpo5beginE)
_ZN40_INTERNAL_4f875a94_4_k_cu_224470ea_215104cuda3std3__45__cpo5beginE:
	.zero		1
	.type		_ZN40_INTERNAL_4f875a94_4_k_cu_224470ea_215104cuda3std3__442_GLOBAL__N__4f875a94_4_k_cu_224470ea_215106ignoreE,@object
	.size		_ZN40_INTERNAL_4f875a94_4_k_cu_224470ea_215104cuda3std3__442_GLOBAL__N__4f875a94_4_k_cu_224470ea_215106ignoreE,(_ZN40_INTERNAL_4f875a94_4_k_cu_224470ea_215104cute7productE - _ZN40_INTERNAL_4f875a94_4_k_cu_224470ea_215104cuda3std3__442_GLOBAL__N__4f875a94_4_k_cu_224470ea_215106ignoreE)
_ZN40_INTERNAL_4f875a94_4_k_cu_224470ea_215104cuda3std3__442_GLOBAL__N__4f875a94_4_k_cu_224470ea_215106ignoreE:
	.zero		1
	.type		_ZN40_INTERNAL_4f875a94_4_k_cu_224470ea_215104cute7productE,@object
	.size		_ZN40_INTERNAL_4f875a94_4_k_cu_224470ea_215104cute7productE,(_ZN40_INTERNAL_4f875a94_4_k_cu_224470ea_215104cuda3std3__45__cpo3endE - _ZN40_INTERNAL_4f875a94_4_k_cu_224470ea_215104cute7productE)
_ZN40_INTERNAL_4f875a94_4_k_cu_224470ea_215104cute7productE:
	.zero		1
	.type		_ZN40_INTERNAL_4f875a94_4_k_cu_224470ea_215104cuda3std3__45__cpo3endE,@object
	.size		_ZN40_INTERNAL_4f875a94_4_k_cu_224470ea_215104cuda3std3__45__cpo3endE,(_ZN40_INTERNAL_4f875a94_4_k_cu_224470ea_215104cuda3std3__419piecewise_constructE - _ZN40_INTERNAL_4f875a94_4_k_cu_224470ea_215104cuda3std3__45__cpo3endE)
_ZN40_INTERNAL_4f875a94_4_k_cu_224470ea_215104cuda3std3__45__cpo3endE:
	.zero		1
	.type		_ZN40_INTERNAL_4f875a94_4_k_cu_224470ea_215104cuda3std3__419piecewise_constructE,@object
	.size		_ZN40_INTERNAL_4f875a94_4_k_cu_224470ea_215104cuda3std3__419piecewise_constructE,(_ZN40_INTERNAL_4f875a94_4_k_cu_224470ea_215104cuda3std3__45__cpo4cendE - _ZN40_INTERNAL_4f875a94_4_k_cu_224470ea_215104cuda3std3__419piecewise_constructE)
_ZN40_INTERNAL_4f875a94_4_k_cu_224470ea_215104cuda3std3__419piecewise_constructE:
	.zero		1
	.type		_ZN40_INTERNAL_4f875a94_4_k_cu_224470ea_215104cuda3std3__45__cpo4cendE,@object
	.size		_ZN40_INTERNAL_4f875a94_4_k_cu_224470ea_215104cuda3std3__45__cpo4cendE,(_ZN40_INTERNAL_4f875a94_4_k_cu_224470ea_215104cuda3std6ranges3__45__cpo4swapE - _ZN40_INTERNAL_4f875a94_4_k_cu_224470ea_215104cuda3std3__45__cpo4cendE)
_ZN40_INTERNAL_4f875a94_4_k_cu_224470ea_215104cuda3std3__45__cpo4cendE:
	.zero		1
	.type		_ZN40_INTERNAL_4f875a94_4_k_cu_224470ea_215104cuda3std6ranges3__45__cpo4swapE,@object
	.size		_ZN40_INTERNAL_4f875a94_4_k_cu_224470ea_215104cuda3std6ranges3__45__cpo4swapE,(.L_8 - _ZN40_INTERNAL_4f875a94_4_k_cu_224470ea_215104cuda3std6ranges3__45__cpo4swapE)
_ZN40_INTERNAL_4f875a94_4_k_cu_224470ea_215104cuda3std6ranges3__45__cpo4swapE:
	.zero		1
.L_8:


//--------------------- .nv.constant0._ZN7cutlass13device_kernelINS_4gemm6kernel13GemmUniversalIN4cute5tupleIJiiiiEEENS1_10collective13CollectiveMmaINS1_34MainloopSm90TmaGmmaWarpSpecializedILi6ENS5_IJNS4_1CILi1EEESB_SB_EEENS1_35KernelTmaWarpSpecializedCooperativeEEENS5_IJNSA_ILi256EEENSA_ILi64EEENSA_ILi32EEEEEENS_10tfloat32_tENS5_IJlSB_lEEESJ_SK_NS4_8TiledMMAINS4_8MMA_AtomIJNS4_4SM904GMMA29MMA_64x64x8_F32TF32TF32_SS_TNILNSO_7ScaleInE1ELSQ_1EEEEEENS4_6LayoutINS5_IJNSA_ILi2EEESB_SB_EEENS5_IJSB_NSA_ILi0EEESW_EEEEENS5_IJNS4_10UnderscoreESZ_SZ_EEEEENS4_13SM90_TMA_LOADENS4_14ComposedLayoutINS4_7SwizzleILi3ELi4ELi3EEENS4_18smem_ptr_flag_bitsILi32EEENST_INS5_IJNSA_ILi8EEESH_EEENS5_IJSH_SB_EEEEEEEvNS4_8identityES12_S1C_vS1D_EENS_8epilogue10collective6detail29Sm90TmaWarpSpecializedAdapterINS1G_15DefaultEpilogueISJ_SK_SK_NS1F_6thread17LinearCombinationISJ_Li1EffLNS1K_9ScaleType4KindE0ELNS_15FloatRoundStyleE2ESJ_EENS1_15EpilogueDefaultEEEEEvvEEEEvNT_6ParamsE --------------------------
	.section	.nv.constant0._ZN7cutlass13device_kernelINS_4gemm6kernel13GemmUniversalIN4cute5tupleIJiiiiEEENS1_10collective13CollectiveMmaINS1_34MainloopSm90TmaGmmaWarpSpecializedILi6ENS5_IJNS4_1CILi1EEESB_SB_EEENS1_35KernelTmaWarpSpecializedCooperativeEEENS5_IJNSA_ILi256EEENSA_ILi64EEENSA_ILi32EEEEEENS_10tfloat32_tENS5_IJlSB_lEEESJ_SK_NS4_8TiledMMAINS4_8MMA_AtomIJNS4_4SM904GMMA29MMA_64x64x8_F32TF32TF32_SS_TNILNSO_7ScaleInE1ELSQ_1EEEEEENS4_6LayoutINS5_IJNSA_ILi2EEESB_SB_EEENS5_IJSB_NSA_ILi0EEESW_EEEEENS5_IJNS4_10UnderscoreESZ_SZ_EEEEENS4_13SM90_TMA_LOADENS4_14ComposedLayoutINS4_7SwizzleILi3ELi4ELi3EEENS4_18smem_ptr_flag_bitsILi32EEENST_INS5_IJNSA_ILi8EEESH_EEENS5_IJSH_SB_EEEEEEEvNS4_8identityES12_S1C_vS1D_EENS_8epilogue10collective6detail29Sm90TmaWarpSpecializedAdapterINS1G_15DefaultEpilogueISJ_SK_SK_NS1F_6thread17LinearCombinationISJ_Li1EffLNS1K_9ScaleType4KindE0ELNS_15FloatRoundStyleE2ESJ_EENS1_15EpilogueDefaultEEEEEvvEEEEvNT_6ParamsE,"a",@progbits
	.sectionflags	@""
	.align	4
.nv.constant0._ZN7cutlass13device_kernelINS_4gemm6kernel13GemmUniversalIN4cute5tupleIJiiiiEEENS1_10collective13CollectiveMmaINS1_34MainloopSm90TmaGmmaWarpSpecializedILi6ENS5_IJNS4_1CILi1EEESB_SB_EEENS1_35KernelTmaWarpSpecializedCooperativeEEENS5_IJNSA_ILi256EEENSA_ILi64EEENSA_ILi32EEEEEENS_10tfloat32_tENS5_IJlSB_lEEESJ_SK_NS4_8TiledMMAINS4_8MMA_AtomIJNS4_4SM904GMMA29MMA_64x64x8_F32TF32TF32_SS_TNILNSO_7ScaleInE1ELSQ_1EEEEEENS4_6LayoutINS5_IJNSA_ILi2EEESB_SB_EEENS5_IJSB_NSA_ILi0EEESW_EEEEENS5_IJNS4_10UnderscoreESZ_SZ_EEEEENS4_13SM90_TMA_LOADENS4_14ComposedLayoutINS4_7SwizzleILi3ELi4ELi3EEENS4_18smem_ptr_flag_bitsILi32EEENST_INS5_IJNSA_ILi8EEESH_EEENS5_IJSH_SB_EEEEEEEvNS4_8identityES12_S1C_vS1D_EENS_8epilogue10collective6detail29Sm90TmaWarpSpecializedAdapterINS1G_15DefaultEpilogueISJ_SK_SK_NS1F_6thread17LinearCombinationISJ_Li1EffLNS1K_9ScaleType4KindE0ELNS_15FloatRoundStyleE2ESJ_EENS1_15EpilogueDefaultEEEEEvvEEEEvNT_6ParamsE:
	.zero		1664


//--------------------- SYMBOLS --------------------------

	.type		.nv.reservedSmem.offset0,@object
	.size		.nv.reservedSmem.offset0,0x4
	.type		__assertfail,@function
